	.target	sm_90a

	.elftype	@"ET_EXEC"


//--------------------- .note.nv.tkinfo           --------------------------
	.section	.note.nv.tkinfo,"",@"SHT_NOTE"
	.sectionflags	@"SHF_NOTE_NV_TKINFO"
	.tkinfo
        /*0018*/ 	.word	0x00000002
        /*0030*/ 	.string	""
        /*0030*/ 	.string	"ptxas"
        /*0030*/ 	.string	"Cuda compilation tools, release 13.0, V13.0.88"
        /*0030*/ 	.string	"Build cuda_13.0.r13.0/compiler.36424714_0"
        /*0030*/ 	.string	"-arch sm_90a -m 64 "



//--------------------- .note.nv.cuinfo           --------------------------
	.section	.note.nv.cuinfo,"",@"SHT_NOTE"
	.sectionflags	@"SHF_NOTE_NV_CUINFO"
        /*0018*/ 	.short	0x0002
        /*001a*/ 	.short	0x005a
        /*001c*/ 	.short	0x0082
	.zero		2


//--------------------- .nv.info                  --------------------------
	.section	.nv.info,"",@"SHT_CUDA_INFO"
	.align	4


	//----- nvinfo : EIATTR_REGCOUNT
	.align		4
        /*0000*/ 	.byte	0x04, 0x2f
        /*0002*/ 	.short	(.L_15 - .L_14)
	.align		4
.L_14:
        /*0004*/ 	.word	index@(_ZN7cutlass13device_kernelINS_4gemm6kernel13GemmUniversalIN4cute5tupleIJiiiiEEENS1_10collective13CollectiveMmaINS1_34MainloopSm90TmaGmmaWarpSpecializedILi4ENS5_IJNS4_1CILi1EEENSA_ILi2EEESB_EEENS1_35KernelTmaWarpSpecializedCooperativeEEENS5_IJNSA_ILi128EEENSA_ILi64EEENSA_ILi32EEEEEENS_10tfloat32_tENS5_IJlSB_lEEESK_SL_NS4_8TiledMMAINS4_8MMA_AtomIJNS4_4SM904GMMA29MMA_64x64x8_F32TF32TF32_SS_TNILNSP_7ScaleInE1ELSR_1EEEEEENS4_6LayoutINS5_IJSC_SB_SB_EEENS5_IJSB_NSA_ILi0EEESW_EEEEENS5_IJNS4_10UnderscoreESZ_SZ_EEEEENS4_23SM90_TMA_LOAD_MULTICASTENS4_14ComposedLayoutINS4_7SwizzleILi3ELi4ELi3EEENS4_18smem_ptr_flag_bitsILi32EEENSU_INS5_IJNSA_ILi8EEESI_EEENS5_IJSI_SB_EEEEEEEvNS4_8identityENS4_13SM90_TMA_LOADES1C_vS1D_EENS_8epilogue10collective6detail29Sm90TmaWarpSpecializedAdapterINS1H_15DefaultEpilogueISK_SL_SL_NS1G_6thread17LinearCombinationISK_Li1EffLNS1L_9ScaleType4KindE0ELNS_15FloatRoundStyleE2ESK_EENS1_15EpilogueDefaultEEEEEvvEEEEvNT_6ParamsE)
        /*0008*/ 	.word	0x000000a8


	//----- nvinfo : EIATTR_FRAME_SIZE
	.align		4
.L_15:
        /*000c*/ 	.byte	0x04, 0x11
        /*000e*/ 	.short	(.L_17 - .L_16)
	.align		4
.L_16:
        /*0010*/ 	.word	index@(_ZN7cutlass13device_kernelINS_4gemm6kernel13GemmUniversalIN4cute5tupleIJiiiiEEENS1_10collective13CollectiveMmaINS1_34MainloopSm90TmaGmmaWarpSpecializedILi4ENS5_IJNS4_1CILi1EEENSA_ILi2EEESB_EEENS1_35KernelTmaWarpSpecializedCooperativeEEENS5_IJNSA_ILi128EEENSA_ILi64EEENSA_ILi32EEEEEENS_10tfloat32_tENS5_IJlSB_lEEESK_SL_NS4_8TiledMMAINS4_8MMA_AtomIJNS4_4SM904GMMA29MMA_64x64x8_F32TF32TF32_SS_TNILNSP_7ScaleInE1ELSR_1EEEEEENS4_6LayoutINS5_IJSC_SB_SB_EEENS5_IJSB_NSA_ILi0EEESW_EEEEENS5_IJNS4_10UnderscoreESZ_SZ_EEEEENS4_23SM90_TMA_LOAD_MULTICASTENS4_14ComposedLayoutINS4_7SwizzleILi3ELi4ELi3EEENS4_18smem_ptr_flag_bitsILi32EEENSU_INS5_IJNSA_ILi8EEESI_EEENS5_IJSI_SB_EEEEEEEvNS4_8identityENS4_13SM90_TMA_LOADES1C_vS1D_EENS_8epilogue10collective6detail29Sm90TmaWarpSpecializedAdapterINS1H_15DefaultEpilogueISK_SL_SL_NS1G_6thread17LinearCombinationISK_Li1EffLNS1L_9ScaleType4KindE0ELNS_15FloatRoundStyleE2ESK_EENS1_15EpilogueDefaultEEEEEvvEEEEvNT_6ParamsE)
        /*0014*/ 	.word	0x00000000


	//----- nvinfo : EIATTR_MIN_STACK_SIZE
	.align		4
.L_17:
        /*0018*/ 	.byte	0x04, 0x12
        /*001a*/ 	.short	(.L_19 - .L_18)
	.align		4
.L_18:
        /*001c*/ 	.word	index@(_ZN7cutlass13device_kernelINS_4gemm6kernel13GemmUniversalIN4cute5tupleIJiiiiEEENS1_10collective13CollectiveMmaINS1_34MainloopSm90TmaGmmaWarpSpecializedILi4ENS5_IJNS4_1CILi1EEENSA_ILi2EEESB_EEENS1_35KernelTmaWarpSpecializedCooperativeEEENS5_IJNSA_ILi128EEENSA_ILi64EEENSA_ILi32EEEEEENS_10tfloat32_tENS5_IJlSB_lEEESK_SL_NS4_8TiledMMAINS4_8MMA_AtomIJNS4_4SM904GMMA29MMA_64x64x8_F32TF32TF32_SS_TNILNSP_7ScaleInE1ELSR_1EEEEEENS4_6LayoutINS5_IJSC_SB_SB_EEENS5_IJSB_NSA_ILi0EEESW_EEEEENS5_IJNS4_10UnderscoreESZ_SZ_EEEEENS4_23SM90_TMA_LOAD_MULTICASTENS4_14ComposedLayoutINS4_7SwizzleILi3ELi4ELi3EEENS4_18smem_ptr_flag_bitsILi32EEENSU_INS5_IJNSA_ILi8EEESI_EEENS5_IJSI_SB_EEEEEEEvNS4_8identityENS4_13SM90_TMA_LOADES1C_vS1D_EENS_8epilogue10collective6detail29Sm90TmaWarpSpecializedAdapterINS1H_15DefaultEpilogueISK_SL_SL_NS1G_6thread17LinearCombinationISK_Li1EffLNS1L_9ScaleType4KindE0ELNS_15FloatRoundStyleE2ESK_EENS1_15EpilogueDefaultEEEEEvvEEEEvNT_6ParamsE)
        /*0020*/ 	.word	0x00000000
.L_19:


//--------------------- .nv.compat                --------------------------
	.section	.nv.compat,"",@"SHT_CUDA_COMPAT_INFO"
	.align	4
        /*0000*/ 	.byte	0x02, 0x09, 0x01, 0x00, 0x02, 0x02, 0x04, 0x00, 0x02, 0x05, 0x05, 0x00, 0x03, 0x07, 0x01, 0x01
        /*0010*/ 	.byte	0x02, 0x03, 0x01, 0x00, 0x02, 0x06, 0x01, 0x00, 0x04, 0x0b, 0x08, 0x00, 0x00, 0x00, 0x00, 0x00
        /*0020*/ 	.byte	0x00, 0x00, 0x00, 0x00


//--------------------- .nv.info._ZN7cutlass13device_kernelINS_4gemm6kernel13GemmUniversalIN4cute5tupleIJiiiiEEENS1_10collective13CollectiveMmaINS1_34MainloopSm90TmaGmmaWarpSpecializedILi4ENS5_IJNS4_1CILi1EEENSA_ILi2EEESB_EEENS1_35KernelTmaWarpSpecializedCooperativeEEENS5_IJNSA_ILi128EEENSA_ILi64EEENSA_ILi32EEEEEENS_10tfloat32_tENS5_IJlSB_lEEESK_SL_NS4_8TiledMMAINS4_8MMA_AtomIJNS4_4SM904GMMA29MMA_64x64x8_F32TF32TF32_SS_TNILNSP_7ScaleInE1ELSR_1EEEEEENS4_6LayoutINS5_IJSC_SB_SB_EEENS5_IJSB_NSA_ILi0EEESW_EEEEENS5_IJNS4_10UnderscoreESZ_SZ_EEEEENS4_23SM90_TMA_LOAD_MULTICASTENS4_14ComposedLayoutINS4_7SwizzleILi3ELi4ELi3EEENS4_18smem_ptr_flag_bitsILi32EEENSU_INS5_IJNSA_ILi8EEESI_EEENS5_IJSI_SB_EEEEEEEvNS4_8identityENS4_13SM90_TMA_LOADES1C_vS1D_EENS_8epilogue10collective6detail29Sm90TmaWarpSpecializedAdapterINS1H_15DefaultEpilogueISK_SL_SL_NS1G_6thread17LinearCombinationISK_Li1EffLNS1L_9ScaleType4KindE0ELNS_15FloatRoundStyleE2ESK_EENS1_15EpilogueDefaultEEEEEvvEEEEvNT_6ParamsE --------------------------
	.section	.nv.info._ZN7cutlass13device_kernelINS_4gemm6kernel13GemmUniversalIN4cute5tupleIJiiiiEEENS1_10collective13CollectiveMmaINS1_34MainloopSm90TmaGmmaWarpSpecializedILi4ENS5_IJNS4_1CILi1EEENSA_ILi2EEESB_EEENS1_35KernelTmaWarpSpecializedCooperativeEEENS5_IJNSA_ILi128EEENSA_ILi64EEENSA_ILi32EEEEEENS_10tfloat32_tENS5_IJlSB_lEEESK_SL_NS4_8TiledMMAINS4_8MMA_AtomIJNS4_4SM904GMMA29MMA_64x64x8_F32TF32TF32_SS_TNILNSP_7ScaleInE1ELSR_1EEEEEENS4_6LayoutINS5_IJSC_SB_SB_EEENS5_IJSB_NSA_ILi0EEESW_EEEEENS5_IJNS4_10UnderscoreESZ_SZ_EEEEENS4_23SM90_TMA_LOAD_MULTICASTENS4_14ComposedLayoutINS4_7SwizzleILi3ELi4ELi3EEENS4_18smem_ptr_flag_bitsILi32EEENSU_INS5_IJNSA_ILi8EEESI_EEENS5_IJSI_SB_EEEEEEEvNS4_8identityENS4_13SM90_TMA_LOADES1C_vS1D_EENS_8epilogue10collective6detail29Sm90TmaWarpSpecializedAdapterINS1H_15DefaultEpilogueISK_SL_SL_NS1G_6thread17LinearCombinationISK_Li1EffLNS1L_9ScaleType4KindE0ELNS_15FloatRoundStyleE2ESK_EENS1_15EpilogueDefaultEEEEEvvEEEEvNT_6ParamsE,"",@"SHT_CUDA_INFO"
	.sectionflags	@""
	.align	4


	//----- nvinfo : EIATTR_CUDA_API_VERSION
	.align		4
        /*0000*/ 	.byte	0x04, 0x37
        /*0002*/ 	.short	(.L_21 - .L_20)
.L_20:
        /*0004*/ 	.word	0x00000082


	//----- nvinfo : EIATTR_KPARAM_INFO
	.align		4
.L_21:
        /*0008*/ 	.byte	0x04, 0x17
        /*000a*/ 	.short	(.L_23 - .L_22)
.L_22:
        /*000c*/ 	.word	0x00000000
        /*0010*/ 	.short	0x0000
        /*0012*/ 	.short	0x0070
        /*0014*/ 	.byte	0x00, 0xf0, 0x01, 0x10


	//----- nvinfo : EIATTR_SPARSE_MMA_MASK
	.align		4
.L_23:
        /*0018*/ 	.byte	0x03, 0x50
        /*001a*/ 	.short	0x0000


	//----- nvinfo : EIATTR_MAXREG_COUNT
	.align		4
        /*001c*/ 	.byte	0x03, 0x1b
        /*001e*/ 	.short	0x00a8


	//----- nvinfo : EIATTR_NUM_BARRIERS
	.align		4
        /*0020*/ 	.byte	0x02, 0x4c
        /*0022*/ 	.byte	0x01
	.zero		1


	//----- nvinfo : EIATTR_EXTERNS
	.align		4
        /*0024*/ 	.byte	0x04, 0x0f
        /*0026*/ 	.short	(.L_25 - .L_24)


	//   ....[0]....
	.align		4
.L_24:
        /*0028*/ 	.word	index@(__assertfail)


	//----- nvinfo : EIATTR_MERCURY_ISA_VERSION
	.align		4
.L_25:
        /*002c*/ 	.byte	0x03, 0x5f
        /*002e*/ 	.short	0x0101


	//----- nvinfo : EIATTR_INT_WARP_WIDE_INSTR_OFFSETS
	.align		4
        /*0030*/ 	.byte	0x04, 0x31
        /*0032*/ 	.short	(.L_27 - .L_26)


	//   ....[0]....
.L_26:
        /*0034*/ 	.word	0x00000420


	//   ....[1]....
        /*0038*/ 	.word	0x00000440


	//   ....[2]....
        /*003c*/ 	.word	0x00000610


	//   ....[3]....
        /*0040*/ 	.word	0x00001c50


	//----- nvinfo : EIATTR_COOP_GROUP_MASK_REGIDS
	.align		4
.L_27:
        /*0044*/ 	.byte	0x04, 0x29
        /*0046*/ 	.short	(.L_29 - .L_28)


	//   ....[0]....
.L_28:
        /*0048*/ 	.word	0xffffffff


	//   ....[1]....
        /*004c*/ 	.word	0xffffffff


	//   ....[2]....
        /*0050*/ 	.word	0xffffffff


	//   ....[3]....
        /*0054*/ 	.word	0xffffffff


	//   ....[4]....
        /*0058*/ 	.word	0xffffffff


	//   ....[5]....
        /*005c*/ 	.word	0xffffffff


	//----- nvinfo : EIATTR_COOP_GROUP_INSTR_OFFSETS
	.align		4
.L_29:
        /*0060*/ 	.byte	0x04, 0x28
        /*0062*/ 	.short	(.L_31 - .L_30)


	//   ....[0]....
.L_30:
        /*0064*/ 	.word	0x00000060


	//   ....[1]....
        /*0068*/ 	.word	0x00000070


	//   ....[2]....
        /*006c*/ 	.word	0x00000130


	//   ....[3]....
        /*0070*/ 	.word	0x000002d0


	//   ....[4]....
        /*0074*/ 	.word	0x00000780


	//   ....[5]....
        /*0078*/ 	.word	0x000011c0


	//----- nvinfo : EIATTR_REG_RECONFIG
	.align		4
.L_31:
        /*007c*/ 	.byte	0x01, 0x54
	.zero		2


	//----- nvinfo : EIATTR_SYSCALL_OFFSETS
	.align		4
        /*0080*/ 	.byte	0x04, 0x46
        /*0082*/ 	.short	(.L_33 - .L_32)


	//   ....[0]....
.L_32:
        /*0084*/ 	.word	0x00001380


	//----- nvinfo : EIATTR_MBARRIER_INSTR_OFFSETS
	.align		4
.L_33:
        /*0088*/ 	.byte	0x04, 0x39
        /*008a*/ 	.short	(.L_35 - .L_34)


	//   ....[0]....
.L_34:
        /*008c*/ 	.word	0x00000230
        /*0090*/ 	.word	0x000000ff
        /*0094*/ 	.word	0x00000000
        /*0098*/ 	.short	0x0100
        /*009a*/ 	.byte	0x08
	.zero		1


	//   ....[1]....
        /*009c*/ 	.word	0x00000240
        /*00a0*/ 	.word	0x000000ff
        /*00a4*/ 	.word	0x00000020
        /*00a8*/ 	.short	0x0100
        /*00aa*/ 	.byte	0x08
	.zero		1


	//   ....[2]....
        /*00ac*/ 	.word	0x00000250
        /*00b0*/ 	.word	0x000000ff
        /*00b4*/ 	.word	0x00000008
        /*00b8*/ 	.short	0x0100
        /*00ba*/ 	.byte	0x08
	.zero		1


	//   ....[3]....
        /*00bc*/ 	.word	0x00000260
        /*00c0*/ 	.word	0x000000ff
        /*00c4*/ 	.word	0x00000028
        /*00c8*/ 	.short	0x0100
        /*00ca*/ 	.byte	0x08
	.zero		1


	//   ....[4]....
        /*00cc*/ 	.word	0x00000270
        /*00d0*/ 	.word	0x000000ff
        /*00d4*/ 	.word	0x00000010
        /*00d8*/ 	.short	0x0100
        /*00da*/ 	.byte	0x08
	.zero		1


	//   ....[5]....
        /*00dc*/ 	.word	0x00000280
        /*00e0*/ 	.word	0x000000ff
        /*00e4*/ 	.word	0x00000030
        /*00e8*/ 	.short	0x0100
        /*00ea*/ 	.byte	0x08
	.zero		1


	//   ....[6]....
        /*00ec*/ 	.word	0x00000290
        /*00f0*/ 	.word	0x000000ff
        /*00f4*/ 	.word	0x00000018
        /*00f8*/ 	.short	0x0100
        /*00fa*/ 	.byte	0x08
	.zero		1


	//   ....[7]....
        /*00fc*/ 	.word	0x000002a0
        /*0100*/ 	.word	0x000000ff
        /*0104*/ 	.word	0x00000038
        /*0108*/ 	.short	0x0100
        /*010a*/ 	.byte	0x08
	.zero		1


	//   ....[8]....
        /*010c*/ 	.word	0x00000690
        /*0110*/ 	.word	0x000000ff
        /*0114*/ 	.word	0x00000050
        /*0118*/ 	.short	0x0100
        /*011a*/ 	.byte	0x06
	.zero		1


	//   ....[9]....
        /*011c*/ 	.word	0x00000720
        /*0120*/ 	.word	0x000000ff
        /*0124*/ 	.word	0x00000058
        /*0128*/ 	.short	0x0100
        /*012a*/ 	.byte	0x06
	.zero		1


	//   ....[10]....
        /*012c*/ 	.word	0x00001440
        /*0130*/ 	.word	0x00000003
        /*0134*/ 	.word	0x00000000
        /*0138*/ 	.short	0x010a
        /*013a*/ 	.byte	0x3f
	.zero		1


	//   ....[11]....
        /*013c*/ 	.word	0x00001480
        /*0140*/ 	.word	0x00000003
        /*0144*/ 	.word	0x00000000
        /*0148*/ 	.short	0x010a
        /*014a*/ 	.byte	0x3f
	.zero		1


	//   ....[12]....
        /*014c*/ 	.word	0x00001850
        /*0150*/ 	.word	0x00000005
        /*0154*/ 	.word	0x00000000
        /*0158*/ 	.short	0x010a
        /*015a*/ 	.byte	0x3f
	.zero		1


	//   ....[13]....
        /*015c*/ 	.word	0x00001890
        /*0160*/ 	.word	0x00000005
        /*0164*/ 	.word	0x00000000
        /*0168*/ 	.short	0x010a
        /*016a*/ 	.byte	0x3f
	.zero		1


	//   ....[14]....
        /*016c*/ 	.word	0x00001af0
        /*0170*/ 	.word	0x00000005
        /*0174*/ 	.word	0x00000000
        /*0178*/ 	.short	0x0101
        /*017a*/ 	.byte	0x3f
	.zero		1


	//   ....[15]....
        /*017c*/ 	.word	0x00001cd0
        /*0180*/ 	.word	0x00000003
        /*0184*/ 	.word	0x00000000
        /*0188*/ 	.short	0x0101
        /*018a*/ 	.byte	0x3f
	.zero		1


	//   ....[16]....
        /*018c*/ 	.word	0x00005150
        /*0190*/ 	.word	0x00000016
        /*0194*/ 	.word	0x00000020
        /*0198*/ 	.short	0x010a
        /*019a*/ 	.byte	0x3f
	.zero		1


	//   ....[17]....
        /*019c*/ 	.word	0x00005520
        /*01a0*/ 	.word	0x00000005
        /*01a4*/ 	.word	0x00000058
        /*01a8*/ 	.short	0x0101
        /*01aa*/ 	.byte	0x3f
	.zero		1


	//   ....[18]....
        /*01ac*/ 	.word	0x00005c30
        /*01b0*/ 	.word	0x00000007
        /*01b4*/ 	.word	0x00000000
        /*01b8*/ 	.short	0x010a
        /*01ba*/ 	.byte	0x3f
	.zero		1


	//   ....[19]....
        /*01bc*/ 	.word	0x00005cb0
        /*01c0*/ 	.word	0x00000008
        /*01c4*/ 	.word	0x00000000
        /*01c8*/ 	.short	0x010a
        /*01ca*/ 	.byte	0x3f
	.zero		1


	//   ....[20]....
        /*01cc*/ 	.word	0x00005d40
        /*01d0*/ 	.word	0x0000000b
        /*01d4*/ 	.word	0x00000000
        /*01d8*/ 	.short	0x010a
        /*01da*/ 	.byte	0x3f
	.zero		1


	//   ....[21]....
        /*01dc*/ 	.word	0x00005dd0
        /*01e0*/ 	.word	0x00000003
        /*01e4*/ 	.word	0x00000000
        /*01e8*/ 	.short	0x010a
        /*01ea*/ 	.byte	0x3f
	.zero		1


	//   ....[22]....
        /*01ec*/ 	.word	0x00005e30
        /*01f0*/ 	.word	0x00000003
        /*01f4*/ 	.word	0x00000000
        /*01f8*/ 	.short	0x010a
        /*01fa*/ 	.byte	0x3f
	.zero		1


	//   ....[23]....
        /*01fc*/ 	.word	0x00005e80
        /*0200*/ 	.word	0x00000005
        /*0204*/ 	.word	0x00000000
        /*0208*/ 	.short	0x010a
        /*020a*/ 	.byte	0x3f
	.zero		1


	//   ....[24]....
        /*020c*/ 	.word	0x00005f50
        /*0210*/ 	.word	0x00000016
        /*0214*/ 	.word	0x00000020
        /*0218*/ 	.short	0x010a
        /*021a*/ 	.byte	0x3f
	.zero		1


	//   ....[25]....
        /*021c*/ 	.word	0x00006020
        /*0220*/ 	.word	0x00000007
        /*0224*/ 	.word	0x00000000
        /*0228*/ 	.short	0x010a
        /*022a*/ 	.byte	0x3f
	.zero		1


	//   ....[26]....
        /*022c*/ 	.word	0x00006070
        /*0230*/ 	.word	0x00000008
        /*0234*/ 	.word	0x00000000
        /*0238*/ 	.short	0x010a
        /*023a*/ 	.byte	0x3f
	.zero		1


	//   ....[27]....
        /*023c*/ 	.word	0x000060c0
        /*0240*/ 	.word	0x0000000b
        /*0244*/ 	.word	0x00000000
        /*0248*/ 	.short	0x010a
        /*024a*/ 	.byte	0x3f
	.zero		1


	//----- nvinfo : EIATTR_NUM_MBARRIERS
	.align		4
.L_35:
        /*024c*/ 	.byte	0x03, 0x38
        /*024e*/ 	.short	0x000a


	//----- nvinfo : EIATTR_EXIT_INSTR_OFFSETS
	.align		4
        /*0250*/ 	.byte	0x04, 0x1c
        /*0252*/ 	.short	(.L_37 - .L_36)


	//   ....[0]....
.L_36:
        /*0254*/ 	.word	0x000008e0


	//   ....[1]....
        /*0258*/ 	.word	0x000010f0


	//   ....[2]....
        /*025c*/ 	.word	0x00004870


	//   ....[3]....
        /*0260*/ 	.word	0x00004dd0


	//   ....[4]....
        /*0264*/ 	.word	0x00005e20


	//----- nvinfo : EIATTR_MAX_THREADS
	.align		4
.L_37:
        /*0268*/ 	.byte	0x04, 0x05
        /*026a*/ 	.short	(.L_39 - .L_38)
.L_38:
        /*026c*/ 	.word	0x00000180
        /*0270*/ 	.word	0x00000001
        /*0274*/ 	.word	0x00000001


	//----- nvinfo : EIATTR_CRS_STACK_SIZE
	.align		4
.L_39:
        /*0278*/ 	.byte	0x04, 0x1e
        /*027a*/ 	.short	(.L_41 - .L_40)
.L_40:
        /*027c*/ 	.word	0x00000000


	//----- nvinfo : EIATTR_CBANK_PARAM_SIZE
	.align		4
.L_41:
        /*0280*/ 	.byte	0x03, 0x19
        /*0282*/ 	.short	0x0470


	//----- nvinfo : EIATTR_PARAM_CBANK
	.align		4
        /*0284*/ 	.byte	0x04, 0x0a
        /*0286*/ 	.short	(.L_43 - .L_42)
	.align		4
.L_42:
        /*0288*/ 	.word	index@(.nv.constant0._ZN7cutlass13device_kernelINS_4gemm6kernel13GemmUniversalIN4cute5tupleIJiiiiEEENS1_10collective13CollectiveMmaINS1_34MainloopSm90TmaGmmaWarpSpecializedILi4ENS5_IJNS4_1CILi1EEENSA_ILi2EEESB_EEENS1_35KernelTmaWarpSpecializedCooperativeEEENS5_IJNSA_ILi128EEENSA_ILi64EEENSA_ILi32EEEEEENS_10tfloat32_tENS5_IJlSB_lEEESK_SL_NS4_8TiledMMAINS4_8MMA_AtomIJNS4_4SM904GMMA29MMA_64x64x8_F32TF32TF32_SS_TNILNSP_7ScaleInE1ELSR_1EEEEEENS4_6LayoutINS5_IJSC_SB_SB_EEENS5_IJSB_NSA_ILi0EEESW_EEEEENS5_IJNS4_10UnderscoreESZ_SZ_EEEEENS4_23SM90_TMA_LOAD_MULTICASTENS4_14ComposedLayoutINS4_7SwizzleILi3ELi4ELi3EEENS4_18smem_ptr_flag_bitsILi32EEENSU_INS5_IJNSA_ILi8EEESI_EEENS5_IJSI_SB_EEEEEEEvNS4_8identityENS4_13SM90_TMA_LOADES1C_vS1D_EENS_8epilogue10collective6detail29Sm90TmaWarpSpecializedAdapterINS1H_15DefaultEpilogueISK_SL_SL_NS1G_6thread17LinearCombinationISK_Li1EffLNS1L_9ScaleType4KindE0ELNS_15FloatRoundStyleE2ESK_EENS1_15EpilogueDefaultEEEEEvvEEEEvNT_6ParamsE)
        /*028c*/ 	.short	0x0210
        /*028e*/ 	.short	0x0470


	//----- nvinfo : EIATTR_SW_WAR
	.align		4
.L_43:
        /*0290*/ 	.byte	0x04, 0x36
        /*0292*/ 	.short	(.L_45 - .L_44)
.L_44:
        /*0294*/ 	.word	0x00000008
.L_45:


//--------------------- .nv.callgraph             --------------------------
	.section	.nv.callgraph,"",@"SHT_CUDA_CALLGRAPH"
	.align	4
	.sectionentsize	8
	.align		4
        /*0000*/ 	.word	0x00000000
	.align		4
        /*0004*/ 	.word	0xffffffff
	.align		4
        /*0008*/ 	.word	index@(_ZN7cutlass13device_kernelINS_4gemm6kernel13GemmUniversalIN4cute5tupleIJiiiiEEENS1_10collective13CollectiveMmaINS1_34MainloopSm90TmaGmmaWarpSpecializedILi4ENS5_IJNS4_1CILi1EEENSA_ILi2EEESB_EEENS1_35KernelTmaWarpSpecializedCooperativeEEENS5_IJNSA_ILi128EEENSA_ILi64EEENSA_ILi32EEEEEENS_10tfloat32_tENS5_IJlSB_lEEESK_SL_NS4_8TiledMMAINS4_8MMA_AtomIJNS4_4SM904GMMA29MMA_64x64x8_F32TF32TF32_SS_TNILNSP_7ScaleInE1ELSR_1EEEEEENS4_6LayoutINS5_IJSC_SB_SB_EEENS5_IJSB_NSA_ILi0EEESW_EEEEENS5_IJNS4_10UnderscoreESZ_SZ_EEEEENS4_23SM90_TMA_LOAD_MULTICASTENS4_14ComposedLayoutINS4_7SwizzleILi3ELi4ELi3EEENS4_18smem_ptr_flag_bitsILi32EEENSU_INS5_IJNSA_ILi8EEESI_EEENS5_IJSI_SB_EEEEEEEvNS4_8identityENS4_13SM90_TMA_LOADES1C_vS1D_EENS_8epilogue10collective6detail29Sm90TmaWarpSpecializedAdapterINS1H_15DefaultEpilogueISK_SL_SL_NS1G_6thread17LinearCombinationISK_Li1EffLNS1L_9ScaleType4KindE0ELNS_15FloatRoundStyleE2ESK_EENS1_15EpilogueDefaultEEEEEvvEEEEvNT_6ParamsE)
	.align		4
        /*000c*/ 	.word	index@(__assertfail)
	.align		4
        /*0010*/ 	.word	0x00000000
	.align		4
        /*0014*/ 	.word	0xfffffffe
	.align		4
        /*0018*/ 	.word	0x00000000
	.align		4
        /*001c*/ 	.word	0xfffffffd
	.align		4
        /*0020*/ 	.word	0x00000000
	.align		4
        /*0024*/ 	.word	0xfffffffc


//--------------------- .nv.constant4             --------------------------
	.section	.nv.constant4,"a",@progbits
	.align	8
	.align		8
.nv.constant4:
        /*0000*/ 	.dword	__assertfail
	.align		8
        /*0008*/ 	.dword	__unnamed_1
	.align		8
        /*0010*/ 	.dword	_ZN39_INTERNAL_7075c676_4_k_cu_b505fc6c_61844cuda3std3__45__cpo5beginE
	.align		8
        /*0018*/ 	.dword	_ZN39_INTERNAL_7075c676_4_k_cu_b505fc6c_61844cuda3std3__45__cpo3endE
	.align		8
        /*0020*/ 	.dword	_ZN39_INTERNAL_7075c676_4_k_cu_b505fc6c_61844cuda3std3__45__cpo6cbeginE
	.align		8
        /*0028*/ 	.dword	_ZN39_INTERNAL_7075c676_4_k_cu_b505fc6c_61844cuda3std3__45__cpo4cendE
	.align		8
        /*0030*/ 	.dword	_ZN39_INTERNAL_7075c676_4_k_cu_b505fc6c_61844cuda3std3__441_GLOBAL__N__7075c676_4_k_cu_b505fc6c_61846ignoreE
	.align		8
        /*0038*/ 	.dword	_ZN39_INTERNAL_7075c676_4_k_cu_b505fc6c_61844cuda3std3__419piecewise_constructE
	.align		8
        /*0040*/ 	.dword	_ZN39_INTERNAL_7075c676_4_k_cu_b505fc6c_61844cuda3std3__48in_placeE
	.align		8
        /*0048*/ 	.dword	_ZN39_INTERNAL_7075c676_4_k_cu_b505fc6c_61844cuda3std6ranges3__45__cpo4swapE
	.align		8
        /*0050*/ 	.dword	_ZN39_INTERNAL_7075c676_4_k_cu_b505fc6c_61844cuda3std6ranges3__45__cpo9iter_moveE
	.align		8
        /*0058*/ 	.dword	_ZN39_INTERNAL_7075c676_4_k_cu_b505fc6c_61844cute7productE
	.align		8
        /*0060*/ 	.dword	_ZN39_INTERNAL_7075c676_4_k_cu_b505fc6c_61844cute1_E
	.align		8
        /*0068*/ 	.dword	$str$22
	.align		8
        /*0070*/ 	.dword	$str$23


//--------------------- .text._ZN7cutlass13device_kernelINS_4gemm6kernel13GemmUniversalIN4cute5tupleIJiiiiEEENS1_10collective13CollectiveMmaINS1_34MainloopSm90TmaGmmaWarpSpecializedILi4ENS5_IJNS4_1CILi1EEENSA_ILi2EEESB_EEENS1_35KernelTmaWarpSpecializedCooperativeEEENS5_IJNSA_ILi128EEENSA_ILi64EEENSA_ILi32EEEEEENS_10tfloat32_tENS5_IJlSB_lEEESK_SL_NS4_8TiledMMAINS4_8MMA_AtomIJNS4_4SM904GMMA29MMA_64x64x8_F32TF32TF32_SS_TNILNSP_7ScaleInE1ELSR_1EEEEEENS4_6LayoutINS5_IJSC_SB_SB_EEENS5_IJSB_NSA_ILi0EEESW_EEEEENS5_IJNS4_10UnderscoreESZ_SZ_EEEEENS4_23SM90_TMA_LOAD_MULTICASTENS4_14ComposedLayoutINS4_7SwizzleILi3ELi4ELi3EEENS4_18smem_ptr_flag_bitsILi32EEENSU_INS5_IJNSA_ILi8EEESI_EEENS5_IJSI_SB_EEEEEEEvNS4_8identityENS4_13SM90_TMA_LOADES1C_vS1D_EENS_8epilogue10collective6detail29Sm90TmaWarpSpecializedAdapterINS1H_15DefaultEpilogueISK_SL_SL_NS1G_6thread17LinearCombinationISK_Li1EffLNS1L_9ScaleType4KindE0ELNS_15FloatRoundStyleE2ESK_EENS1_15EpilogueDefaultEEEEEvvEEEEvNT_6ParamsE --------------------------
	.section	.text._ZN7cutlass13device_kernelINS_4gemm6kernel13GemmUniversalIN4cute5tupleIJiiiiEEENS1_10collective13CollectiveMmaINS1_34MainloopSm90TmaGmmaWarpSpecializedILi4ENS5_IJNS4_1CILi1EEENSA_ILi2EEESB_EEENS1_35KernelTmaWarpSpecializedCooperativeEEENS5_IJNSA_ILi128EEENSA_ILi64EEENSA_ILi32EEEEEENS_10tfloat32_tENS5_IJlSB_lEEESK_SL_NS4_8TiledMMAINS4_8MMA_AtomIJNS4_4SM904GMMA29MMA_64x64x8_F32TF32TF32_SS_TNILNSP_7ScaleInE1ELSR_1EEEEEENS4_6LayoutINS5_IJSC_SB_SB_EEENS5_IJSB_NSA_ILi0EEESW_EEEEENS5_IJNS4_10UnderscoreESZ_SZ_EEEEENS4_23SM90_TMA_LOAD_MULTICASTENS4_14ComposedLayoutINS4_7SwizzleILi3ELi4ELi3EEENS4_18smem_ptr_flag_bitsILi32EEENSU_INS5_IJNSA_ILi8EEESI_EEENS5_IJSI_SB_EEEEEEEvNS4_8identityENS4_13SM90_TMA_LOADES1C_vS1D_EENS_8epilogue10collective6detail29Sm90TmaWarpSpecializedAdapterINS1H_15DefaultEpilogueISK_SL_SL_NS1G_6thread17LinearCombinationISK_Li1EffLNS1L_9ScaleType4KindE0ELNS_15FloatRoundStyleE2ESK_EENS1_15EpilogueDefaultEEEEEvvEEEEvNT_6ParamsE,"ax",@progbits
	.align	128
.text._ZN7cutlass13device_kernelINS_4gemm6kernel13GemmUniversalIN4cute5tupleIJiiiiEEENS1_10collective13CollectiveMmaINS1_34MainloopSm90TmaGmmaWarpSpecializedILi4ENS5_IJNS4_1CILi1EEENSA_ILi2EEESB_EEENS1_35KernelTmaWarpSpecializedCooperativeEEENS5_IJNSA_ILi128EEENSA_ILi64EEENSA_ILi32EEEEEENS_10tfloat32_tENS5_IJlSB_lEEESK_SL_NS4_8TiledMMAINS4_8MMA_AtomIJNS4_4SM904GMMA29MMA_64x64x8_F32TF32TF32_SS_TNILNSP_7ScaleInE1ELSR_1EEEEEENS4_6LayoutINS5_IJSC_SB_SB_EEENS5_IJSB_NSA_ILi0EEESW_EEEEENS5_IJNS4_10UnderscoreESZ_SZ_EEEEENS4_23SM90_TMA_LOAD_MULTICASTENS4_14ComposedLayoutINS4_7SwizzleILi3ELi4ELi3EEENS4_18smem_ptr_flag_bitsILi32EEENSU_INS5_IJNSA_ILi8EEESI_EEENS5_IJSI_SB_EEEEEEEvNS4_8identityENS4_13SM90_TMA_LOADES1C_vS1D_EENS_8epilogue10collective6detail29Sm90TmaWarpSpecializedAdapterINS1H_15DefaultEpilogueISK_SL_SL_NS1G_6thread17LinearCombinationISK_Li1EffLNS1L_9ScaleType4KindE0ELNS_15FloatRoundStyleE2ESK_EENS1_15EpilogueDefaultEEEEEvvEEEEvNT_6ParamsE:
        .type           _ZN7cutlass13device_kernelINS_4gemm6kernel13GemmUniversalIN4cute5tupleIJiiiiEEENS1_10collective13CollectiveMmaINS1_34MainloopSm90TmaGmmaWarpSpecializedILi4ENS5_IJNS4_1CILi1EEENSA_ILi2EEESB_EEENS1_35KernelTmaWarpSpecializedCooperativeEEENS5_IJNSA_ILi128EEENSA_ILi64EEENSA_ILi32EEEEEENS_10tfloat32_tENS5_IJlSB_lEEESK_SL_NS4_8TiledMMAINS4_8MMA_AtomIJNS4_4SM904GMMA29MMA_64x64x8_F32TF32TF32_SS_TNILNSP_7ScaleInE1ELSR_1EEEEEENS4_6LayoutINS5_IJSC_SB_SB_EEENS5_IJSB_NSA_ILi0EEESW_EEEEENS5_IJNS4_10UnderscoreESZ_SZ_EEEEENS4_23SM90_TMA_LOAD_MULTICASTENS4_14ComposedLayoutINS4_7SwizzleILi3ELi4ELi3EEENS4_18smem_ptr_flag_bitsILi32EEENSU_INS5_IJNSA_ILi8EEESI_EEENS5_IJSI_SB_EEEEEEEvNS4_8identityENS4_13SM90_TMA_LOADES1C_vS1D_EENS_8epilogue10collective6detail29Sm90TmaWarpSpecializedAdapterINS1H_15DefaultEpilogueISK_SL_SL_NS1G_6thread17LinearCombinationISK_Li1EffLNS1L_9ScaleType4KindE0ELNS_15FloatRoundStyleE2ESK_EENS1_15EpilogueDefaultEEEEEvvEEEEvNT_6ParamsE,@function
        .size           _ZN7cutlass13device_kernelINS_4gemm6kernel13GemmUniversalIN4cute5tupleIJiiiiEEENS1_10collective13CollectiveMmaINS1_34MainloopSm90TmaGmmaWarpSpecializedILi4ENS5_IJNS4_1CILi1EEENSA_ILi2EEESB_EEENS1_35KernelTmaWarpSpecializedCooperativeEEENS5_IJNSA_ILi128EEENSA_ILi64EEENSA_ILi32EEEEEENS_10tfloat32_tENS5_IJlSB_lEEESK_SL_NS4_8TiledMMAINS4_8MMA_AtomIJNS4_4SM904GMMA29MMA_64x64x8_F32TF32TF32_SS_TNILNSP_7ScaleInE1ELSR_1EEEEEENS4_6LayoutINS5_IJSC_SB_SB_EEENS5_IJSB_NSA_ILi0EEESW_EEEEENS5_IJNS4_10UnderscoreESZ_SZ_EEEEENS4_23SM90_TMA_LOAD_MULTICASTENS4_14ComposedLayoutINS4_7SwizzleILi3ELi4ELi3EEENS4_18smem_ptr_flag_bitsILi32EEENSU_INS5_IJNSA_ILi8EEESI_EEENS5_IJSI_SB_EEEEEEEvNS4_8identityENS4_13SM90_TMA_LOADES1C_vS1D_EENS_8epilogue10collective6detail29Sm90TmaWarpSpecializedAdapterINS1H_15DefaultEpilogueISK_SL_SL_NS1G_6thread17LinearCombinationISK_Li1EffLNS1L_9ScaleType4KindE0ELNS_15FloatRoundStyleE2ESK_EENS1_15EpilogueDefaultEEEEEvvEEEEvNT_6ParamsE,(.L_x_133 - _ZN7cutlass13device_kernelINS_4gemm6kernel13GemmUniversalIN4cute5tupleIJiiiiEEENS1_10collective13CollectiveMmaINS1_34MainloopSm90TmaGmmaWarpSpecializedILi4ENS5_IJNS4_1CILi1EEENSA_ILi2EEESB_EEENS1_35KernelTmaWarpSpecializedCooperativeEEENS5_IJNSA_ILi128EEENSA_ILi64EEENSA_ILi32EEEEEENS_10tfloat32_tENS5_IJlSB_lEEESK_SL_NS4_8TiledMMAINS4_8MMA_AtomIJNS4_4SM904GMMA29MMA_64x64x8_F32TF32TF32_SS_TNILNSP_7ScaleInE1ELSR_1EEEEEENS4_6LayoutINS5_IJSC_SB_SB_EEENS5_IJSB_NSA_ILi0EEESW_EEEEENS5_IJNS4_10UnderscoreESZ_SZ_EEEEENS4_23SM90_TMA_LOAD_MULTICASTENS4_14ComposedLayoutINS4_7SwizzleILi3ELi4ELi3EEENS4_18smem_ptr_flag_bitsILi32EEENSU_INS5_IJNSA_ILi8EEESI_EEENS5_IJSI_SB_EEEEEEEvNS4_8identityENS4_13SM90_TMA_LOADES1C_vS1D_EENS_8epilogue10collective6detail29Sm90TmaWarpSpecializedAdapterINS1H_15DefaultEpilogueISK_SL_SL_NS1G_6thread17LinearCombinationISK_Li1EffLNS1L_9ScaleType4KindE0ELNS_15FloatRoundStyleE2ESK_EENS1_15EpilogueDefaultEEEEEvvEEEEvNT_6ParamsE)
        .other          _ZN7cutlass13device_kernelINS_4gemm6kernel13GemmUniversalIN4cute5tupleIJiiiiEEENS1_10collective13CollectiveMmaINS1_34MainloopSm90TmaGmmaWarpSpecializedILi4ENS5_IJNS4_1CILi1EEENSA_ILi2EEESB_EEENS1_35KernelTmaWarpSpecializedCooperativeEEENS5_IJNSA_ILi128EEENSA_ILi64EEENSA_ILi32EEEEEENS_10tfloat32_tENS5_IJlSB_lEEESK_SL_NS4_8TiledMMAINS4_8MMA_AtomIJNS4_4SM904GMMA29MMA_64x64x8_F32TF32TF32_SS_TNILNSP_7ScaleInE1ELSR_1EEEEEENS4_6LayoutINS5_IJSC_SB_SB_EEENS5_IJSB_NSA_ILi0EEESW_EEEEENS5_IJNS4_10UnderscoreESZ_SZ_EEEEENS4_23SM90_TMA_LOAD_MULTICASTENS4_14ComposedLayoutINS4_7SwizzleILi3ELi4ELi3EEENS4_18smem_ptr_flag_bitsILi32EEENSU_INS5_IJNSA_ILi8EEESI_EEENS5_IJSI_SB_EEEEEEEvNS4_8identityENS4_13SM90_TMA_LOADES1C_vS1D_EENS_8epilogue10collective6detail29Sm90TmaWarpSpecializedAdapterINS1H_15DefaultEpilogueISK_SL_SL_NS1G_6thread17LinearCombinationISK_Li1EffLNS1L_9ScaleType4KindE0ELNS_15FloatRoundStyleE2ESK_EENS1_15EpilogueDefaultEEEEEvvEEEEvNT_6ParamsE,@"STO_CUDA_ENTRY STV_DEFAULT"
_ZN7cutlass13device_kernelINS_4gemm6kernel13GemmUniversalIN4cute5tupleIJiiiiEEENS1_10collective13CollectiveMmaINS1_34MainloopSm90TmaGmmaWarpSpecializedILi4ENS5_IJNS4_1CILi1EEENSA_ILi2EEESB_EEENS1_35KernelTmaWarpSpecializedCooperativeEEENS5_IJNSA_ILi128EEENSA_ILi64EEENSA_ILi32EEEEEENS_10tfloat32_tENS5_IJlSB_lEEESK_SL_NS4_8TiledMMAINS4_8MMA_AtomIJNS4_4SM904GMMA29MMA_64x64x8_F32TF32TF32_SS_TNILNSP_7ScaleInE1ELSR_1EEEEEENS4_6LayoutINS5_IJSC_SB_SB_EEENS5_IJSB_NSA_ILi0EEESW_EEEEENS5_IJNS4_10UnderscoreESZ_SZ_EEEEENS4_23SM90_TMA_LOAD_MULTICASTENS4_14ComposedLayoutINS4_7SwizzleILi3ELi4ELi3EEENS4_18smem_ptr_flag_bitsILi32EEENSU_INS5_IJNSA_ILi8EEESI_EEENS5_IJSI_SB_EEEEEEEvNS4_8identityENS4_13SM90_TMA_LOADES1C_vS1D_EENS_8epilogue10collective6detail29Sm90TmaWarpSpecializedAdapterINS1H_15DefaultEpilogueISK_SL_SL_NS1G_6thread17LinearCombinationISK_Li1EffLNS1L_9ScaleType4KindE0ELNS_15FloatRoundStyleE2ESK_EENS1_15EpilogueDefaultEEEEEvvEEEEvNT_6ParamsE:
[----:B------:R-:W0:Y:S01]  /*0000*/  LDC R1, c[0x0][0x28] ;  /* 0x00000a00ff017b82 */ /* 0x000e220000000800 */
[----:B------:R-:W1:Y:S01]  /*0010*/  S2R R18, SR_TID.X ;  /* 0x0000000000127919 */ /* 0x000e620000002100 */
[----:B------:R-:W-:Y:S01]  /*0020*/  ELECT P0, URZ, PT ;  /* 0x00000000003f782f */ /* 0x000fe20003800000 */
[----:B------:R-:W-:Y:S01]  /*0030*/  BSSY B0, `(.L_x_0) ;  /* 0x000000f000007945 */ /* 0x000fe20003800000 */
[--C-:B-1----:R-:W-:Y:S02]  /*0040*/  SHF.R.U32.HI R0, RZ, 0x5, R18.reuse ;  /* 0x00000005ff007819 */ /* 0x102fe40000011612 */
[----:B------:R-:W-:-:S03]  /*0050*/  SHF.R.U32.HI R3, RZ, 0x7, R18 ;  /* 0x00000007ff037819 */ /* 0x000fc60000011612 */
[----:B------:R-:W1:Y:S04]  /*0060*/  SHFL.IDX PT, R2, R0, RZ, 0x1f ;  /* 0x00001fff00027589 */ /* 0x000e6800000e0000 */
[----:B------:R2:W3:Y:S01]  /*0070*/  SHFL.IDX PT, R5, R3, RZ, 0x1f ;  /* 0x00001fff03057589 */ /* 0x0004e200000e0000 */
[----:B-1----:R-:W-:-:S13]  /*0080*/  ISETP.NE.OR P0, PT, R2, RZ, !P0 ;  /* 0x000000ff0200720c */ /* 0x002fda0004705670 */
[----:B0-23--:R-:W-:Y:S05]  /*0090*/  @P0 BRA `(.L_x_1) ;  /* 0x0000000000200947 */ /* 0x00dfea0003800000 */
[----:B------:R-:W-:Y:S02]  /*00a0*/  ULDC.64 UR4, c[0x0][0x198] ;  /* 0x0000660000047ab9 */ /* 0x000fe40000000a00 */
[----:B------:R-:W-:Y:S02]  /*00b0*/  UIADD3 UR6, UP0, UR4, 0xf0, URZ ;  /* 0x000000f004067890 */ /* 0x000fe4000ff1e03f */
[----:B------:R-:W-:Y:S02]  /*00c0*/  UIADD3 UR4, UP1, UR4, 0x1f0, URZ ;  /* 0x000001f004047890 */ /* 0x000fe4000ff3e03f */
[----:B------:R-:W-:Y:S02]  /*00d0*/  UIADD3.X UR7, URZ, UR5, URZ, UP0, !UPT ;  /* 0x000000053f077290 */ /* 0x000fe400087fe43f */
[----:B------:R-:W-:-:S07]  /*00e0*/  UIADD3.X UR5, URZ, UR5, URZ, UP1, !UPT ;  /* 0x000000053f057290 */ /* 0x000fce0008ffe43f */
[----:B------:R0:W-:Y:S02]  /*00f0*/  UTMACCTL.PF [UR6] ;  /* 0x00000000060079b9 */ /* 0x0001e40008040000 */
[----:B------:R0:W-:Y:S02]  /*0100*/  UTMACCTL.PF [UR4] ;  /* 0x00000000040079b9 */ /* 0x0001e40008040000 */
[----:B0-----:R-:W-:Y:S01]  /*0110*/  NOP ;  /* 0x0000000000007918 */ /* 0x001fe20000000000 */
.L_x_1:
[----:B------:R-:W-:Y:S05]  /*0120*/  BSYNC B0 ;  /* 0x0000000000007941 */ /* 0x000fea0003800000 */
.L_x_0:
[----:B------:R-:W0:Y:S02]  /*0130*/  SHFL.IDX PT, R3, R0, RZ, 0x1f ;  /* 0x00001fff00037589 */ /* 0x000e2400000e0000 */
[----:B0-----:R-:W-:-:S13]  /*0140*/  ISETP.NE.AND P0, PT, R3, RZ, PT ;  /* 0x000000ff0300720c */ /* 0x001fda0003f05270 */
[----:B------:R-:W-:Y:S05]  /*0150*/  @P0 BRA `(.L_x_2) ;  /* 0x0000000000580947 */ /* 0x000fea0003800000 */
[----:B------:R-:W0:Y:S01]  /*0160*/  S2UR UR8, SR_CgaCtaId ;  /* 0x00000000000879c3 */ /* 0x000e220000008800 */
[----:B------:R-:W-:Y:S01]  /*0170*/  UMOV UR4, 0x400 ;  /* 0x0000040000047882 */ /* 0x000fe20000000000 */
[----:B------:R-:W-:Y:S01]  /*0180*/  UMOV UR5, 0x1 ;  /* 0x0000000100057882 */ /* 0x000fe20000000000 */
[----:B------:R-:W-:Y:S01]  /*0190*/  UMOV UR6, 0x4 ;  /* 0x0000000400067882 */ /* 0x000fe20000000000 */
[----:B------:R-:W-:Y:S01]  /*01a0*/  ELECT P0, URZ, PT ;  /* 0x00000000003f782f */ /* 0x000fe20003800000 */
[----:B------:R-:W-:-:S04]  /*01b0*/  UIADD3 UR6, -UR6, 0x100000, URZ ;  /* 0x0010000006067890 */ /* 0x000fc8000fffe13f */
[----:B------:R-:W-:Y:S02]  /*01c0*/  USHF.L.U32 UR7, UR6, 0xb, URZ ;  /* 0x0000000b06077899 */ /* 0x000fe4000800063f */
[----:B------:R-:W-:Y:S02]  /*01d0*/  USHF.L.U32 UR6, UR6, 0x1, URZ ;  /* 0x0000000106067899 */ /* 0x000fe4000800063f */
[----:B0-----:R-:W-:Y:S02]  /*01e0*/  ULEA UR8, UR8, UR4, 0x18 ;  /* 0x0000000408087291 */ /* 0x001fe4000f8ec03f */
[----:B------:R-:W-:-:S04]  /*01f0*/  UIADD3 UR4, -UR5, 0x100000, URZ ;  /* 0x0010000005047890 */ /* 0x000fc8000fffe13f */
[----:B------:R-:W-:Y:S02]  /*0200*/  USHF.L.U32 UR5, UR4, 0xb, URZ ;  /* 0x0000000b04057899 */ /* 0x000fe4000800063f */
[----:B------:R-:W-:Y:S01]  /*0210*/  USHF.L.U32 UR4, UR4, 0x1, URZ ;  /* 0x0000000104047899 */ /* 0x000fe2000800063f */
[----:B------:R-:W0:Y:S11]  /*0220*/  FENCE.VIEW.ASYNC.S ;  /* 0x00000000000073c6 */ /* 0x000e360000000000 */
[----:B0-----:R0:W1:Y:S01]  /*0230*/  SYNCS.EXCH.64 URZ, [UR8], UR4 ;  /* 0x00000004083f75b2 */ /* 0x0010620008000100 */
[----:B------:R0:W2:Y:S01]  /*0240*/  SYNCS.EXCH.64 URZ, [UR8+0x20], UR6 ;  /* 0x00002006083f75b2 */ /* 0x0000a20008000100 */
[----:B------:R0:W3:Y:S01]  /*0250*/  SYNCS.EXCH.64 URZ, [UR8+0x8], UR4 ;  /* 0x00000804083f75b2 */ /* 0x0000e20008000100 */
[----:B------:R0:W4:Y:S01]  /*0260*/  SYNCS.EXCH.64 URZ, [UR8+0x28], UR6 ;  /* 0x00002806083f75b2 */ /* 0x0001220008000100 */
[----:B------:R0:W0:Y:S01]  /*0270*/  SYNCS.EXCH.64 URZ, [UR8+0x10], UR4 ;  /* 0x00001004083f75b2 */ /* 0x0000220008000100 */
[----:B------:R0:W0:Y:S01]  /*0280*/  SYNCS.EXCH.64 URZ, [UR8+0x30], UR6 ;  /* 0x00003006083f75b2 */ /* 0x0000220008000100 */
[----:B------:R0:W0:Y:S01]  /*0290*/  SYNCS.EXCH.64 URZ, [UR8+0x18], UR4 ;  /* 0x00001804083f75b2 */ /* 0x0000220008000100 */
[----:B------:R0:W0:Y:S01]  /*02a0*/  SYNCS.EXCH.64 URZ, [UR8+0x38], UR6 ;  /* 0x00003806083f75b2 */ /* 0x0000220008000100 */
[----:B------:R-:W-:Y:S01]  /*02b0*/  NOP ;  /* 0x0000000000007918 */ /* 0x000fe20000000000 */
.L_x_2:
[----:B------:R-:W-:Y:S01]  /*02c0*/  SHF.R.S32.HI R7, RZ, 0x1f, R18 ;  /* 0x0000001fff077819 */ /* 0x000fe20000011412 */
[----:B------:R-:W5:Y:S01]  /*02d0*/  SHFL.IDX PT, R0, R0, RZ, 0x1f ;  /* 0x00001fff00007589 */ /* 0x000f6200000e0000 */
[----:B0-----:R-:W0:Y:S01]  /*02e0*/  S2UR UR8, SR_CTAID.X ;  /* 0x00000000000879c3 */ /* 0x001e220000002500 */
[----:B------:R-:W-:Y:S02]  /*02f0*/  ELECT P0, URZ, PT ;  /* 0x00000000003f782f */ /* 0x000fe40003800000 */
[----:B------:R-:W-:Y:S01]  /*0300*/  LEA.HI R7, R7, R18, RZ, 0x7 ;  /* 0x0000001207077211 */ /* 0x000fe200078f38ff */
[----:B------:R-:W1:Y:S01]  /*0310*/  S2R R4, SR_CTAID.Y ;  /* 0x0000000000047919 */ /* 0x000e620000002600 */
[----:B------:R-:W-:Y:S01]  /*0320*/  ULDC UR4, c[0x0][0x154] ;  /* 0x0000550000047ab9 */ /* 0x000fe20000000800 */
[----:B------:R-:W-:Y:S01]  /*0330*/  NOP ;  /* 0x0000000000007918 */ /* 0x000fe20000000000 */
[----:B------:R-:W-:Y:S01]  /*0340*/  LOP3.LUT R7, R7, 0xffffff80, RZ, 0xc0, !PT ;  /* 0xffffff8007077812 */ /* 0x000fe200078ec0ff */
[----:B------:R-:W-:Y:S01]  /*0350*/  NOP ;  /* 0x0000000000007918 */ /* 0x000fe20000000000 */
[----:B------:R-:W2:Y:S03]  /*0360*/  LDC R12, c[0x0][0x140] ;  /* 0x00005000ff0c7b82 */ /* 0x000ea60000000800 */
[----:B------:R-:W-:-:S05]  /*0370*/  IMAD.IADD R7, R18, 0x1, -R7 ;  /* 0x0000000112077824 */ /* 0x000fca00078e0a07 */
[----:B------:R-:W-:Y:S02]  /*0380*/  SHF.R.S32.HI R6, RZ, 0x1f, R7 ;  /* 0x0000001fff067819 */ /* 0x000fe40000011407 */
[----:B------:R-:W-:Y:S02]  /*0390*/  LOP3.LUT P2, RZ, R7, 0x7, RZ, 0xc0, !PT ;  /* 0x0000000707ff7812 */ /* 0x000fe4000784c0ff */
[----:B------:R-:W-:Y:S02]  /*03a0*/  LEA.HI R6, R6, R7, RZ, 0x3 ;  /* 0x0000000706067211 */ /* 0x000fe400078f18ff */
[----:B-----5:R-:W-:Y:S02]  /*03b0*/  ISETP.NE.OR P0, PT, R0, RZ, !P0 ;  /* 0x000000ff0000720c */ /* 0x020fe40004705670 */
[--C-:B------:R-:W-:Y:S02]  /*03c0*/  SHF.R.S32.HI R0, RZ, 0x3, R6.reuse ;  /* 0x00000003ff007819 */ /* 0x100fe40000011406 */
[----:B------:R-:W-:-:S02]  /*03d0*/  SHF.R.S32.HI R9, RZ, 0x1f, R6 ;  /* 0x0000001fff097819 */ /* 0x000fc40000011406 */
[----:B------:R-:W-:Y:S02]  /*03e0*/  SHF.R.S32.HI R6, RZ, 0x1f, R3 ;  /* 0x0000001fff067819 */ /* 0x000fe40000011403 */
[----:B------:R-:W-:Y:S02]  /*03f0*/  LEA.HI R9, R9, R0, RZ, 0x2 ;  /* 0x0000000009097211 */ /* 0x000fe400078f10ff */
[----:B------:R-:W-:Y:S02]  /*0400*/  LEA.HI R6, R6, R3, RZ, 0x2 ;  /* 0x0000000306067211 */ /* 0x000fe400078f10ff */
[----:B-1----:R-:W-:Y:S01]  /*0410*/  I2FP.F32.U32 R8, R4 ;  /* 0x0000000400087245 */ /* 0x002fe20000201000 */
[----:B------:R-:W-:Y:S01]  /*0420*/  VOTEU.ALL UP0, P0 ;  /* 0x00000000003f7886 */ /* 0x000fe20000000000 */
[----:B------:R-:W-:Y:S01]  /*0430*/  LOP3.LUT R6, R6, 0x3ffffffc, RZ, 0xc0, !PT ;  /* 0x3ffffffc06067812 */ /* 0x000fe200078ec0ff */
[----:B------:R-:W-:Y:S01]  /*0440*/  VOTEU.ALL UP1, P0 ;  /* 0x00000000003f7886 */ /* 0x000fe20000020000 */
[----:B------:R-:W-:Y:S01]  /*0450*/  LOP3.LUT R9, R9, 0xfffffffc, RZ, 0xc0, !PT ;  /* 0xfffffffc09097812 */ /* 0x000fe200078ec0ff */
[----:B------:R-:W-:Y:S01]  /*0460*/  FMUL R10, R8, UR4 ;  /* 0x00000004080a7c20 */ /* 0x000fe20008400000 */
[----:B------:R-:W1:Y:S01]  /*0470*/  @!UP0 S2UR UR7, SR_CgaCtaId ;  /* 0x00000000000789c3 */ /* 0x000e620000008800 */
[----:B------:R-:W-:Y:S01]  /*0480*/  IMAD.IADD R11, R3, 0x1, -R6 ;  /* 0x00000001030b7824 */ /* 0x000fe200078e0a06 */
[----:B0-----:R-:W-:Y:S01]  /*0490*/  I2FP.F32.U32 R6, UR8 ;  /* 0x0000000800067c45 */ /* 0x001fe20008201000 */
[----:B------:R-:W-:Y:S01]  /*04a0*/  IMAD.IADD R0, R0, 0x1, -R9 ;  /* 0x0000000100007824 */ /* 0x000fe200078e0a09 */
[----:B------:R-:W-:Y:S01]  /*04b0*/  ULDC UR4, c[0x0][0x150] ;  /* 0x0000540000047ab9 */ /* 0x000fe20000000800 */
[----:B------:R-:W0:Y:S01]  /*04c0*/  F2I.U32.TRUNC.NTZ R10, R10 ;  /* 0x0000000a000a7305 */ /* 0x000e22000020f000 */
[----:B------:R-:W-:Y:S01]  /*04d0*/  SHF.R.S32.HI R3, RZ, 0x1f, R2 ;  /* 0x0000001fff037819 */ /* 0x000fe20000011402 */
[----:B------:R-:W-:Y:S01]  /*04e0*/  FMUL R6, R6, UR4 ;  /* 0x0000000406067c20 */ /* 0x000fe20008400000 */
[----:B------:R-:W5:Y:S01]  /*04f0*/  LDC R9, c[0x0][0x148] ;  /* 0x00005200ff097b82 */ /* 0x000f620000000800 */
[----:B------:R-:W-:Y:S01]  /*0500*/  IMAD R11, R11, 0x4, R0 ;  /* 0x000000040b0b7824 */ /* 0x000fe200078e0200 */
[----:B------:R-:W-:Y:S01]  /*0510*/  LEA.HI R3, R3, R2, RZ, 0x2 ;  /* 0x0000000203037211 */ /* 0x000fe200078f10ff */
[----:B------:R-:W-:Y:S01]  /*0520*/  UMOV UR4, 0x20 ;  /* 0x0000002000047882 */ /* 0x000fe20000000000 */
[----:B------:R-:W-:Y:S01]  /*0530*/  @!UP0 UMOV UR6, 0x400 ;  /* 0x0000040000068882 */ /* 0x000fe20000000000 */
[----:B------:R-:W3:Y:S01]  /*0540*/  F2I.U32.TRUNC.NTZ R6, R6 ;  /* 0x0000000600067305 */ /* 0x000ee2000020f000 */
[----:B------:R-:W-:Y:S01]  /*0550*/  LOP3.LUT R3, R3, 0xfffffffc, RZ, 0xc0, !PT ;  /* 0xfffffffc03037812 */ /* 0x000fe200078ec0ff */
[----:B------:R-:W-:Y:S01]  /*0560*/  IMAD.SHL.U32 R22, R11, 0x4, RZ ;  /* 0x000000040b167824 */ /* 0x000fe200078e00ff */
[----:B------:R-:W4:Y:S01]  /*0570*/  LDC R8, c[0x0][0x144] ;  /* 0x00005100ff087b82 */ /* 0x000f220000000800 */
[----:B------:R-:W-:-:S04]  /*0580*/  @!UP0 UIADD3 UR4, -UR4, 0x100000, URZ ;  /* 0x0010000004048890 */ /* 0x000fc8000fffe13f */
[----:B------:R-:W-:Y:S02]  /*0590*/  @!UP0 USHF.L.U32 UR5, UR4, 0xb, URZ ;  /* 0x0000000b04058899 */ /* 0x000fe4000800063f */
[----:B------:R-:W-:Y:S01]  /*05a0*/  @!UP0 USHF.L.U32 UR4, UR4, 0x1, URZ ;  /* 0x0000000104048899 */ /* 0x000fe2000800063f */
[----:B--2---:R-:W-:Y:S01]  /*05b0*/  ISETP.EQ.U32.AND P3, PT, R12, 0x1, PT ;  /* 0x000000010c00780c */ /* 0x004fe20003f62070 */
[----:B------:R-:W-:Y:S01]  /*05c0*/  IMAD.IADD R0, R2, 0x1, -R3 ;  /* 0x0000000102007824 */ /* 0x000fe200078e0a03 */
[----:B------:R-:W-:Y:S01]  /*05d0*/  LOP3.LUT R22, R11, 0xc, R22, 0x78, !PT ;  /* 0x0000000c0b167812 */ /* 0x000fe200078e7816 */
[----:B0-----:R-:W-:Y:S01]  /*05e0*/  IMAD.MOV R14, RZ, RZ, -R10 ;  /* 0x000000ffff0e7224 */ /* 0x001fe200078e0a0a */
[----:B-1----:R-:W-:Y:S02]  /*05f0*/  @!UP0 ULEA UR6, UR7, UR6, 0x18 ;  /* 0x0000000607068291 */ /* 0x002fe4000f8ec03f */
[----:B------:R-:W-:Y:S01]  /*0600*/  ISETP.NE.AND P1, PT, R0, 0x3, PT ;  /* 0x000000030000780c */ /* 0x000fe20003f25270 */
[----:B------:R-:W-:Y:S01]  /*0610*/  VOTEU.ALL UP0, P0 ;  /* 0x00000000003f7886 */ /* 0x000fe20000000000 */
[----:B------:R-:W-:Y:S01]  /*0620*/  ISETP.LT.U32.AND P0, PT, R22, 0x2, !P2 ;  /* 0x000000021600780c */ /* 0x000fe20005701070 */
[----:B---3--:R-:W-:Y:S01]  /*0630*/  IMAD.MOV R3, RZ, RZ, -R6 ;  /* 0x000000ffff037224 */ /* 0x008fe200078e0a06 */
[----:B------:R-:W-:-:S02]  /*0640*/  ISETP.EQ.OR P1, PT, R0, RZ, !P1 ;  /* 0x000000ff0000720c */ /* 0x000fc40004f22670 */
[----:B------:R-:W-:Y:S01]  /*0650*/  ISETP.NE.AND P2, PT, R5, RZ, PT ;  /* 0x000000ff0500720c */ /* 0x000fe20003f45270 */
[----:B-----5:R-:W-:Y:S01]  /*0660*/  IMAD R7, R9, R14, R4 ;  /* 0x0000000e09077224 */ /* 0x020fe200078e0204 */
[----:B------:R-:W-:Y:S01]  /*0670*/  ISETP.EQ.AND P1, PT, R5, RZ, P1 ;  /* 0x000000ff0500720c */ /* 0x000fe20000f22270 */
[----:B------:R-:W0:Y:S02]  /*0680*/  FENCE.VIEW.ASYNC.S ;  /* 0x00000000000073c6 */ /* 0x000e240000000000 */
[----:B0-----:R0:W1:Y:S01]  /*0690*/  @!UP0 SYNCS.EXCH.64 URZ, [UR6+0x50], UR4 ;  /* 0x00005004063f85b2 */ /* 0x0010620008000100 */
[----:B------:R-:W-:Y:S02]  /*06a0*/  ISETP.NE.AND P4, PT, R7, R22, PT ;  /* 0x000000160700720c */ /* 0x000fe40003f85270 */
[----:B------:R-:W-:Y:S01]  /*06b0*/  SEL R19, RZ, 0x1, !P1 ;  /* 0x00000001ff137807 */ /* 0x000fe20004800000 */
[----:B----4-:R-:W-:Y:S02]  /*06c0*/  IMAD R3, R8, R3, UR8 ;  /* 0x0000000808037e24 */ /* 0x010fe4000f8e0203 */
[----:B------:R-:W-:-:S03]  /*06d0*/  VIADD R8, R5, 0xffffffff ;  /* 0xffffffff05087836 */ /* 0x000fc60000000000 */
[----:B------:R-:W-:Y:S02]  /*06e0*/  ISETP.EQ.OR P4, PT, R3, RZ, !P4 ;  /* 0x000000ff0300720c */ /* 0x000fe40006782670 */
[----:B------:R-:W-:Y:S02]  /*06f0*/  ISETP.GE.U32.AND P5, PT, R8, 0x2, PT ;  /* 0x000000020800780c */ /* 0x000fe40003fa6070 */
[----:B------:R-:W-:Y:S02]  /*0700*/  PLOP3.LUT P0, PT, P0, P4, PT, 0x80, 0x0 ;  /* 0x000000000000781c */ /* 0x000fe40000709070 */
[----:B------:R-:W-:Y:S01]  /*0710*/  SEL R19, R19, 0x2, P5 ;  /* 0x0000000213137807 */ /* 0x000fe20002800000 */
[----:B------:R0:W2:Y:S01]  /*0720*/  @!UP1 SYNCS.EXCH.64 URZ, [UR6+0x58], UR4 ;  /* 0x00005804063f95b2 */ /* 0x0000a20008000100 */
[----:B------:R-:W-:Y:S01]  /*0730*/  P2R R58, PR, RZ, 0x1 ;  /* 0x00000001ff3a7803 */ /* 0x000fe20000000000 */
[----:B------:R-:W-:Y:S01]  /*0740*/  NOP ;  /* 0x0000000000007918 */ /* 0x000fe20000000000 */
[----:B------:R-:W-:Y:S07]  /*0750*/  @!P3 BRA `(.L_x_3) ;  /* 0x000000000008b947 */ /* 0x000fee0003800000 */
[----:B-12---:R-:W-:Y:S01]  /*0760*/  UCGABAR_ARV ;  /* 0x00000000000079c7 */ /* 0x006fe20008000000 */
[----:B------:R-:W-:Y:S05]  /*0770*/  BRA `(.L_x_4) ;  /* 0x0000000000047947 */ /* 0x000fea0003800000 */
.L_x_3:
[----:B-12---:R-:W-:Y:S01]  /*0780*/  NOP ;  /* 0x0000000000007918 */ /* 0x006fe20000000000 */
.L_x_4:
[----:B------:R-:W1:Y:S01]  /*0790*/  LDC R2, c[0x0][0x65c] ;  /* 0x00019700ff027b82 */ /* 0x000e620000000800 */
[----:B------:R-:W-:Y:S02]  /*07a0*/  IMAD.U32 R6, RZ, RZ, UR8 ;  /* 0x00000008ff067e24 */ /* 0x000fe4000f8e00ff */
[----:B------:R-:W-:Y:S01]  /*07b0*/  IMAD.MOV.U32 R7, RZ, RZ, RZ ;  /* 0x000000ffff077224 */ /* 0x000fe200078e00ff */
[----:B-1----:R-:W-:-:S04]  /*07c0*/  ISETP.NE.AND P1, PT, R2, 0x1, PT ;  /* 0x000000010200780c */ /* 0x002fc80003f25270 */
[----:B------:R-:W-:-:S09]  /*07d0*/  P2R R5, PR, RZ, 0x2 ;  /* 0x00000002ff057803 */ /* 0x000fd20000000000 */
[----:B------:R-:W1:Y:S01]  /*07e0*/  @P1 LDC R17, c[0x0][0x10] ;  /* 0x00000400ff111b82 */ /* 0x000e620000000800 */
[----:B------:R-:W-:Y:S02]  /*07f0*/  @P1 IMAD.MOV.U32 R5, RZ, RZ, RZ ;  /* 0x000000ffff051224 */ /* 0x000fe400078e00ff */
[----:B------:R-:W-:-:S05]  /*0800*/  @P1 IMAD.MOV.U32 R13, RZ, RZ, RZ ;  /* 0x000000ffff0d1224 */ /* 0x000fca00078e00ff */
[----:B------:R-:W2:Y:S01]  /*0810*/  @!P1 LDC R11, c[0x0][0xc] ;  /* 0x00000300ff0b9b82 */ /* 0x000ea20000000800 */
[----:B-1----:R-:W-:-:S04]  /*0820*/  @P1 IMAD.WIDE.U32 R16, R17, UR8, R4 ;  /* 0x0000000811101c25 */ /* 0x002fc8000f8e0004 */
[----:B------:R-:W-:Y:S02]  /*0830*/  @P1 IMAD.IADD R17, R17, 0x1, R13 ;  /* 0x0000000111111824 */ /* 0x000fe400078e020d */
[----:B--2---:R-:W-:-:S04]  /*0840*/  @!P1 IMAD.WIDE.U32 R6, R4, R11, R6 ;  /* 0x0000000b04069225 */ /* 0x004fc800078e0006 */
[----:B------:R-:W-:Y:S02]  /*0850*/  @!P1 IMAD.MOV.U32 R16, RZ, RZ, R6 ;  /* 0x000000ffff109224 */ /* 0x000fe400078e0006 */
[----:B------:R-:W-:Y:S01]  /*0860*/  @!P1 IMAD.MOV.U32 R17, RZ, RZ, R7 ;  /* 0x000000ffff119224 */ /* 0x000fe200078e0007 */
[----:B------:R-:W-:Y:S06]  /*0870*/  @!P3 BRA `(.L_x_5) ;  /* 0x00000000000cb947 */ /* 0x000fec0003800000 */
[----:B------:R-:W-:Y:S01]  /*0880*/  UCGABAR_WAIT ;  /* 0x0000000000007dc7 */ /* 0x000fe20008000000 */
[----:B------:R-:W-:Y:S01]  /*0890*/  CCTL.IVALL ;  /* 0x00000000ff00798f */ /* 0x000fe20002000000 */
[----:B------:R-:W-:Y:S05]  /*08a0*/  BRA `(.L_x_6) ;  /* 0x0000000000047947 */ /* 0x000fea0003800000 */
.L_x_5:
[----:B------:R-:W-:Y:S06]  /*08b0*/  BAR.SYNC.DEFER_BLOCKING 0x0 ;  /* 0x0000000000007b1d */ /* 0x000fec0000010000 */
.L_x_6:
[----:B------:R-:W-:Y:S05]  /*08c0*/  @!P2 BRA `(.L_x_7) ;  /* 0x0000003c00eca947 */ /* 0x000fea0003800000 */
[----:B------:R-:W-:-:S13]  /*08d0*/  ISETP.GT.U32.AND P0, PT, R8, 0x1, PT ;  /* 0x000000010800780c */ /* 0x000fda0003f04070 */
[----:B0-----:R-:W-:Y:S05]  /*08e0*/  @P0 EXIT ;  /* 0x000000000000094d */ /* 0x001fea0003800000 */
[----:B------:R-:W-:Y:S01]  /*08f0*/  ULDC.64 UR4, c[0x0][0x650] ;  /* 0x0001940000047ab9 */ /* 0x000fe20000000a00 */
[----:B------:R-:W-:Y:S01]  /*0900*/  PRMT R0, RZ, 0x7610, R0 ;  /* 0x00007610ff007816 */ /* 0x000fe20000000000 */
[----:B------:R-:W-:Y:S01]  /*0910*/  IMAD.MOV.U32 R60, RZ, RZ, -0x1 ;  /* 0xffffffffff3c7424 */ /* 0x000fe200078e00ff */
[----:B------:R-:W-:Y:S01]  /*0920*/  ISETP.GE.U32.AND P0, PT, R16, UR4, PT ;  /* 0x0000000410007c0c */ /* 0x000fe2000bf06070 */
[----:B------:R-:W-:Y:S02]  /*0930*/  IMAD.MOV.U32 R61, RZ, RZ, -0x1 ;  /* 0xffffffffff3d7424 */ /* 0x000fe400078e00ff */
[----:B------:R-:W-:Y:S01]  /*0940*/  IMAD.MOV.U32 R57, RZ, RZ, -0x1 ;  /* 0xffffffffff397424 */ /* 0x000fe200078e00ff */
[----:B------:R-:W-:-:S13]  /*0950*/  ISETP.GE.U32.AND.EX P0, PT, R17, UR5, PT, P0 ;  /* 0x0000000511007c0c */ /* 0x000fda000bf06100 */
[----:B------:R-:W-:Y:S05]  /*0960*/  @P0 BRA `(.L_x_8) ;  /* 0x0000000400280947 */ /* 0x000fea0003800000 */
[----:B------:R-:W0:Y:S01]  /*0970*/  LDC.64 R20, c[0x0][0x628] ;  /* 0x00018a00ff147b82 */ /* 0x000e220000000a00 */
[----:B------:R-:W-:Y:S02]  /*0980*/  IMAD.MOV.U32 R6, RZ, RZ, R16 ;  /* 0x000000ffff067224 */ /* 0x000fe400078e0010 */
[----:B------:R-:W-:-:S05]  /*0990*/  IMAD.MOV.U32 R7, RZ, RZ, R17 ;  /* 0x000000ffff077224 */ /* 0x000fca00078e0011 */
[----:B------:R-:W1:Y:S08]  /*09a0*/  LDC R0, c[0x0][0x630] ;  /* 0x00018c00ff007b82 */ /* 0x000e700000000800 */
[----:B------:R-:W2:Y:S01]  /*09b0*/  LDC.64 R24, c[0x0][0x620] ;  /* 0x00018800ff187b82 */ /* 0x000ea20000000a00 */
[----:B0-----:R-:W-:-:S04]  /*09c0*/  ISETP.NE.U32.AND P0, PT, R20, RZ, PT ;  /* 0x000000ff1400720c */ /* 0x001fc80003f05070 */
[----:B------:R-:W-:-:S13]  /*09d0*/  ISETP.NE.AND.EX P0, PT, R21, RZ, PT, P0 ;  /* 0x000000ff1500720c */ /* 0x000fda0003f05300 */
[----:B-12---:R-:W-:Y:S05]  /*09e0*/  @!P0 BRA `(.L_x_9) ;  /* 0x0000000000288947 */ /* 0x006fea0003800000 */
[----:B------:R-:W0:Y:S02]  /*09f0*/  LDC R13, c[0x0][0x634] ;  /* 0x00018d00ff0d7b82 */ /* 0x000e240000000800 */
[----:B0-----:R-:W-:-:S05]  /*0a00*/  IADD3 R13, P0, R16, R13, RZ ;  /* 0x0000000d100d7210 */ /* 0x001fca0007f1e0ff */
[----:B------:R-:W-:-:S04]  /*0a10*/  IMAD.X R15, RZ, RZ, R17, P0 ;  /* 0x000000ffff0f7224 */ /* 0x000fc800000e0611 */
[----:B------:R-:W-:-:S04]  /*0a20*/  IMAD.WIDE.U32 R6, R15, R20, RZ ;  /* 0x000000140f067225 */ /* 0x000fc800078e00ff */
[----:B------:R-:W-:-:S04]  /*0a30*/  IMAD.WIDE.U32 R10, P0, R13, R21, R6 ;  /* 0x000000150d0a7225 */ /* 0x000fc80007800006 */
[----:B------:R-:W-:-:S04]  /*0a40*/  IMAD.WIDE.U32 R6, R13, R20, RZ ;  /* 0x000000140d067225 */ /* 0x000fc800078e00ff */
[----:B------:R-:W-:Y:S01]  /*0a50*/  IMAD.X R13, RZ, RZ, RZ, P0 ;  /* 0x000000ffff0d7224 */ /* 0x000fe200000e06ff */
[----:B------:R-:W-:Y:S01]  /*0a60*/  IADD3 RZ, P0, R7, R10, RZ ;  /* 0x0000000a07ff7210 */ /* 0x000fe20007f1e0ff */
[----:B------:R-:W-:-:S04]  /*0a70*/  IMAD.MOV.U32 R12, RZ, RZ, R11 ;  /* 0x000000ffff0c7224 */ /* 0x000fc800078e000b */
[----:B------:R-:W-:-:S08]  /*0a80*/  IMAD.WIDE.U32.X R6, R15, R21, R12, P0 ;  /* 0x000000150f067225 */ /* 0x000fd000000e040c */
.L_x_9:
[----:B------:R-:W0:Y:S01]  /*0a90*/  LDC.64 R20, c[0x0][0x640] ;  /* 0x00019000ff147b82 */ /* 0x000e220000000a00 */
[--C-:B------:R-:W-:Y:S01]  /*0aa0*/  SHF.R.U64 R57, R6, R0, R7.reuse ;  /* 0x0000000006397219 */ /* 0x100fe20000001207 */
[----:B------:R-:W-:Y:S01]  /*0ab0*/  IMAD R28, R9, R14, R4 ;  /* 0x0000000e091c7224 */ /* 0x000fe200078e0204 */
[----:B------:R-:W-:Y:S02]  /*0ac0*/  SHF.R.U32.HI R0, RZ, R0, R7 ;  /* 0x00000000ff007219 */ /* 0x000fe40000011607 */
[----:B------:R-:W-:-:S03]  /*0ad0*/  IADD3 R5, P0, RZ, -R57, RZ ;  /* 0x80000039ff057210 */ /* 0x000fc60007f1e0ff */
[----:B------:R-:W1:Y:S02]  /*0ae0*/  LDC R8, c[0x0][0x618] ;  /* 0x00018600ff087b82 */ /* 0x000e640000000800 */
[----:B------:R-:W-:-:S04]  /*0af0*/  IMAD.X R7, RZ, RZ, ~R0, P0 ;  /* 0x000000ffff077224 */ /* 0x000fc800000e0e00 */
[-C--:B------:R-:W-:Y:S02]  /*0b00*/  IMAD R0, R7, R24.reuse, RZ ;  /* 0x0000001807007224 */ /* 0x080fe400078e02ff */
[----:B------:R-:W2:Y:S01]  /*0b10*/  LDC R11, c[0x0][0x608] ;  /* 0x00018200ff0b7b82 */ /* 0x000ea20000000800 */
[----:B------:R-:W-:-:S04]  /*0b20*/  IMAD.WIDE.U32 R6, R5, R24, R16 ;  /* 0x0000001805067225 */ /* 0x000fc800078e0010 */
[----:B------:R-:W-:Y:S02]  /*0b30*/  IMAD R5, R5, R25, R0 ;  /* 0x0000001905057224 */ /* 0x000fe400078e0200 */
[----:B------:R-:W-:Y:S01]  /*0b40*/  IMAD.MOV.U32 R25, RZ, RZ, 0x1 ;  /* 0x00000001ff197424 */ /* 0x000fe200078e00ff */
[----:B------:R-:W3:Y:S01]  /*0b50*/  LDC R12, c[0x0][0x658] ;  /* 0x00019600ff0c7b82 */ /* 0x000ee20000000800 */
[----:B0-----:R-:W-:Y:S01]  /*0b60*/  ISETP.NE.U32.AND P0, PT, R20, RZ, PT ;  /* 0x000000ff1400720c */ /* 0x001fe20003f05070 */
[----:B------:R-:W-:Y:S02]  /*0b70*/  IMAD.IADD R5, R7, 0x1, R5 ;  /* 0x0000000107057824 */ /* 0x000fe400078e0205 */
[----:B------:R-:W-:Y:S01]  /*0b80*/  IMAD.MOV.U32 R7, RZ, RZ, -0x1 ;  /* 0xffffffffff077424 */ /* 0x000fe200078e00ff */
[----:B------:R-:W-:-:S03]  /*0b90*/  ISETP.NE.AND.EX P0, PT, R21, RZ, PT, P0 ;  /* 0x000000ff1500720c */ /* 0x000fc60003f05300 */
[----:B------:R-:W0:Y:S01]  /*0ba0*/  LDC R15, c[0x0][0x600] ;  /* 0x00018000ff0f7b82 */ /* 0x000e220000000800 */
[-CC-:B-1----:R-:W-:Y:S02]  /*0bb0*/  SHF.R.U64 R13, R6, R8.reuse, R5.reuse ;  /* 0x00000008060d7219 */ /* 0x182fe40000001205 */
[----:B------:R-:W-:-:S05]  /*0bc0*/  SHF.R.U32.HI R0, RZ, R8, R5 ;  /* 0x00000008ff007219 */ /* 0x000fca0000011605 */
[----:B------:R-:W1:Y:S01]  /*0bd0*/  LDC R23, c[0x0][0x648] ;  /* 0x00019200ff177b82 */ /* 0x000e620000000800 */
[-CC-:B--2---:R-:W-:Y:S02]  /*0be0*/  SHF.R.U64 R27, R13, R11.reuse, R0.reuse ;  /* 0x0000000b0d1b7219 */ /* 0x184fe40000001200 */
[----:B------:R-:W-:-:S05]  /*0bf0*/  SHF.R.U32.HI R5, RZ, R11, R0 ;  /* 0x0000000bff057219 */ /* 0x000fca0000011600 */
[----:B------:R-:W2:Y:S01]  /*0c00*/  LDC R24, c[0x0][0x638] ;  /* 0x00018e00ff187b82 */ /* 0x000ea20000000800 */
[-CC-:B---3--:R-:W-:Y:S02]  /*0c10*/  SHF.R.U64 R14, R27, R12.reuse, R5.reuse ;  /* 0x0000000c1b0e7219 */ /* 0x188fe40000001205 */
[-C--:B------:R-:W-:Y:S02]  /*0c20*/  SHF.L.U32 R0, R7, R12.reuse, RZ ;  /* 0x0000000c07007219 */ /* 0x080fe400000006ff */
[----:B------:R-:W-:Y:S01]  /*0c30*/  SHF.R.U32.HI R5, RZ, R12, R5 ;  /* 0x0000000cff057219 */ /* 0x000fe20000011605 */
[----:B------:R-:W-:Y:S01]  /*0c40*/  IMAD.MOV.U32 R4, RZ, RZ, R14 ;  /* 0x000000ffff047224 */ /* 0x000fe200078e000e */
[----:B------:R-:W-:Y:S01]  /*0c50*/  LOP3.LUT R10, RZ, R0, RZ, 0x33, !PT ;  /* 0x00000000ff0a7212 */ /* 0x000fe200078e33ff */
[----:B------:R-:W3:Y:S01]  /*0c60*/  LDC R26, c[0x0][0x610] ;  /* 0x00018400ff1a7b82 */ /* 0x000ee20000000800 */
[----:B------:R-:W-:Y:S05]  /*0c70*/  @!P0 BRA `(.L_x_10) ;  /* 0x0000000000288947 */ /* 0x000fea0003800000 */
[----:B------:R-:W4:Y:S02]  /*0c80*/  LDC R9, c[0x0][0x64c] ;  /* 0x00019300ff097b82 */ /* 0x000f240000000800 */
[----:B----4-:R-:W-:-:S05]  /*0c90*/  IADD3 R9, P0, R14, R9, RZ ;  /* 0x000000090e097210 */ /* 0x010fca0007f1e0ff */
        /* <DEDUP_REMOVED lines=8> */
.L_x_10:
[----:B-1----:R-:W-:Y:S01]  /*0d20*/  SHF.R.U64 R4, R4, R23, R5 ;  /* 0x0000001704047219 */ /* 0x002fe20000001205 */
[----:B0-----:R-:W-:Y:S01]  /*0d30*/  VIADD R6, R15, 0xffffffff ;  /* 0xffffffff0f067836 */ /* 0x001fe20000000000 */
[----:B------:R-:W-:Y:S02]  /*0d40*/  SHF.L.U32 R0, R25, R12, RZ ;  /* 0x0000000c19007219 */ /* 0x000fe400000006ff */
[----:B------:R-:W-:Y:S01]  /*0d50*/  LOP3.LUT R5, R27, R10, RZ, 0xc0, !PT ;  /* 0x0000000a1b057212 */ /* 0x000fe200078ec0ff */
[----:B------:R-:W-:Y:S01]  /*0d60*/  IMAD.MOV R7, RZ, RZ, -R4 ;  /* 0x000000ffff077224 */ /* 0x000fe200078e0a04 */
[----:B------:R-:W-:Y:S02]  /*0d70*/  SEL R3, R3, R28, !P1 ;  /* 0x0000001c03037207 */ /* 0x000fe40004800000 */
[----:B------:R-:W-:Y:S01]  /*0d80*/  LOP3.LUT R6, R13, R6, RZ, 0xc0, !PT ;  /* 0x000000060d067212 */ /* 0x000fe200078ec0ff */
[----:B------:R-:W-:Y:S02]  /*0d90*/  IMAD R4, R0, R4, R5 ;  /* 0x0000000400047224 */ /* 0x000fe400078e0205 */
[----:B--2---:R-:W-:-:S02]  /*0da0*/  IMAD R0, R7, R24, R14 ;  /* 0x0000001807007224 */ /* 0x004fc400078e020e */
[----:B---3--:R-:W-:Y:S02]  /*0db0*/  IMAD R3, R4, R26, R3 ;  /* 0x0000001a04037224 */ /* 0x008fe400078e0203 */
[----:B------:R-:W-:Y:S02]  /*0dc0*/  IMAD R60, R0, R15, R6 ;  /* 0x0000000f003c7224 */ /* 0x000fe400078e0206 */
[----:B------:R-:W-:-:S03]  /*0dd0*/  IMAD.MOV.U32 R4, RZ, RZ, 0x1 ;  /* 0x00000001ff047424 */ /* 0x000fc600078e00ff */
[----:B------:R-:W-:Y:S02]  /*0de0*/  SEL R61, R60, R3, !P1 ;  /* 0x000000033c3d7207 */ /* 0x000fe40004800000 */
[----:B------:R-:W-:Y:S02]  /*0df0*/  PRMT R0, R4, 0x7610, R0 ;  /* 0x0000761004007816 */ /* 0x000fe40000000000 */
[----:B------:R-:W-:-:S07]  /*0e00*/  SEL R60, R3, R60, !P1 ;  /* 0x0000003c033c7207 */ /* 0x000fce0004800000 */
.L_x_8:
[----:B------:R-:W-:-:S08]  /*0e10*/  NOP ;  /* 0x0000000000007918 */ /* 0x000fd00000000000 */
[----:B------:R-:W0:Y:S02]  /*0e20*/  USETMAXREG.TRY_ALLOC.CTAPOOL UP0, 0xe8 ;  /* 0x000000e8000079c8 */ /* 0x000e240008000600 */
[----:B0-----:R-:W-:-:S13]  /*0e30*/  PLOP3.LUT P0, PT, PT, PT, UP0, 0x80, 0x0 ;  /* 0x000000000000781c */ /* 0x001fda0003f0f008 */
[----:B------:R-:W-:Y:S05]  /*0e40*/  @!P0 BRA `(.L_x_8) ;  /* 0xfffffffc00f08947 */ /* 0x000fea000383ffff */
[----:B------:R-:W-:Y:S01]  /*0e50*/  ULDC.64 UR4, c[0x0][0x598] ;  /* 0x0001660000047ab9 */ /* 0x000fe20000000a00 */
[----:B------:R-:W-:Y:S01]  /*0e60*/  ULDC.64 UR36, c[0x0][0x208] ;  /* 0x0000820000247ab9 */ /* 0x000fe20000000a00 */
[----:B------:R-:W-:-:S04]  /*0e70*/  ISETP.NE.U32.AND P0, PT, RZ, UR4, PT ;  /* 0x00000004ff007c0c */ /* 0x000fc8000bf05070 */
[----:B------:R-:W-:-:S13]  /*0e80*/  ISETP.NE.AND.EX P0, PT, RZ, UR5, PT, P0 ;  /* 0x00000005ff007c0c */ /* 0x000fda000bf05300 */
[----:B------:R-:W-:Y:S05]  /*0e90*/  @!P0 BRA `(.L_x_11) ;  /* 0x00000000001c8947 */ /* 0x000fea0003800000 */
[----:B------:R-:W0:Y:S02]  /*0ea0*/  LDC.64 R4, c[0x0][0x598] ;  /* 0x00016600ff047b82 */ /* 0x000e240000000a00 */
[----:B0-----:R-:W2:Y:S02]  /*0eb0*/  LDG.E.64 R4, desc[UR36][R4.64] ;  /* 0x0000002404047981 */ /* 0x001ea4000c1e1b00 */
[----:B--2---:R-:W-:-:S04]  /*0ec0*/  ISETP.NE.U32.AND P0, PT, R4, RZ, PT ;  /* 0x000000ff0400720c */ /* 0x004fc80003f05070 */
[----:B------:R-:W-:-:S13]  /*0ed0*/  ISETP.NE.AND.EX P0, PT, R5, RZ, PT, P0 ;  /* 0x000000ff0500720c */ /* 0x000fda0003f05300 */
[----:B------:R-:W-:Y:S05]  /*0ee0*/  @!P0 BRA `(.L_x_11) ;  /* 0x0000000000088947 */ /* 0x000fea0003800000 */
[----:B------:R0:W5:Y:S01]  /*0ef0*/  LD.E R23, desc[UR36][R4.64] ;  /* 0x0000002404177980 */ /* 0x000162000c101900 */
[----:B------:R-:W-:Y:S05]  /*0f00*/  BRA `(.L_x_12) ;  /* 0x0000000000247947 */ /* 0x000fea0003800000 */
.L_x_11:
[----:B------:R-:W-:Y:S02]  /*0f10*/  ULDC.64 UR4, c[0x0][0x588] ;  /* 0x0001620000047ab9 */ /* 0x000fe40000000a00 */
[----:B------:R-:W-:-:S04]  /*0f20*/  ISETP.NE.U32.AND P0, PT, RZ, UR4, PT ;  /* 0x00000004ff007c0c */ /* 0x000fc8000bf05070 */
[----:B------:R-:W-:-:S13]  /*0f30*/  ISETP.NE.AND.EX P0, PT, RZ, UR5, PT, P0 ;  /* 0x00000005ff007c0c */ /* 0x000fda000bf05300 */
[----:B------:R-:W-:Y:S05]  /*0f40*/  @!P0 BRA `(.L_x_13) ;  /* 0x00000000000c8947 */ /* 0x000fea0003800000 */
[----:B------:R-:W0:Y:S02]  /*0f50*/  LDC.64 R4, c[0x0][0x588] ;  /* 0x00016200ff047b82 */ /* 0x000e240000000a00 */
[----:B0-----:R1:W5:Y:S01]  /*0f60*/  LDG.E R23, desc[UR36][R4.64] ;  /* 0x0000002404177981 */ /* 0x001362000c1e1900 */
[----:B------:R-:W-:Y:S05]  /*0f70*/  BRA `(.L_x_12) ;  /* 0x0000000000087947 */ /* 0x000fea0003800000 */
.L_x_13:
[----:B------:R-:W-:Y:S02]  /*0f80*/  ULDC UR4, c[0x0][0x580] ;  /* 0x0001600000047ab9 */ /* 0x000fe40000000800 */
[----:B------:R-:W-:-:S07]  /*0f90*/  IMAD.U32 R23, RZ, RZ, UR4 ;  /* 0x00000004ff177e24 */ /* 0x000fce000f8e00ff */
.L_x_12:
[----:B------:R-:W-:Y:S02]  /*0fa0*/  ULDC.64 UR4, c[0x0][0x5a0] ;  /* 0x0001680000047ab9 */ /* 0x000fe40000000a00 */
[----:B------:R-:W-:-:S04]  /*0fb0*/  ISETP.NE.U32.AND P0, PT, RZ, UR4, PT ;  /* 0x00000004ff007c0c */ /* 0x000fc8000bf05070 */
[----:B------:R-:W-:-:S13]  /*0fc0*/  ISETP.NE.AND.EX P0, PT, RZ, UR5, PT, P0 ;  /* 0x00000005ff007c0c */ /* 0x000fda000bf05300 */
[----:B------:R-:W-:Y:S05]  /*0fd0*/  @!P0 BRA `(.L_x_14) ;  /* 0x00000000001c8947 */ /* 0x000fea0003800000 */
[----:B01----:R-:W0:Y:S02]  /*0fe0*/  LDC.64 R4, c[0x0][0x5a0] ;  /* 0x00016800ff047b82 */ /* 0x003e240000000a00 */
[----:B0-----:R-:W2:Y:S02]  /*0ff0*/  LDG.E.64 R4, desc[UR36][R4.64] ;  /* 0x0000002404047981 */ /* 0x001ea4000c1e1b00 */
[----:B--2---:R-:W-:-:S04]  /*1000*/  ISETP.NE.U32.AND P0, PT, R4, RZ, PT ;  /* 0x000000ff0400720c */ /* 0x004fc80003f05070 */
[----:B------:R-:W-:-:S13]  /*1010*/  ISETP.NE.AND.EX P0, PT, R5, RZ, PT, P0 ;  /* 0x000000ff0500720c */ /* 0x000fda0003f05300 */
[----:B------:R-:W-:Y:S05]  /*1020*/  @!P0 BRA `(.L_x_14) ;  /* 0x0000000000088947 */ /* 0x000fea0003800000 */
[----:B------:R0:W5:Y:S01]  /*1030*/  LD.E R56, desc[UR36][R4.64] ;  /* 0x0000002404387980 */ /* 0x000162000c101900 */
[----:B------:R-:W-:Y:S05]  /*1040*/  BRA `(.L_x_15) ;  /* 0x0000000000247947 */ /* 0x000fea0003800000 */
.L_x_14:
[----:B------:R-:W-:Y:S02]  /*1050*/  ULDC.64 UR4, c[0x0][0x590] ;  /* 0x0001640000047ab9 */ /* 0x000fe40000000a00 */
[----:B------:R-:W-:-:S04]  /*1060*/  ISETP.NE.U32.AND P0, PT, RZ, UR4, PT ;  /* 0x00000004ff007c0c */ /* 0x000fc8000bf05070 */
[----:B------:R-:W-:-:S13]  /*1070*/  ISETP.NE.AND.EX P0, PT, RZ, UR5, PT, P0 ;  /* 0x00000005ff007c0c */ /* 0x000fda000bf05300 */
[----:B------:R-:W-:Y:S05]  /*1080*/  @!P0 BRA `(.L_x_16) ;  /* 0x00000000000c8947 */ /* 0x000fea0003800000 */
[----:B01----:R-:W0:Y:S02]  /*1090*/  LDC.64 R4, c[0x0][0x590] ;  /* 0x00016400ff047b82 */ /* 0x003e240000000a00 */
[----:B0-----:R1:W5:Y:S01]  /*10a0*/  LDG.E R56, desc[UR36][R4.64] ;  /* 0x0000002404387981 */ /* 0x001362000c1e1900 */
[----:B------:R-:W-:Y:S05]  /*10b0*/  BRA `(.L_x_15) ;  /* 0x0000000000087947 */ /* 0x000fea0003800000 */
.L_x_16:
[----:B------:R-:W-:Y:S02]  /*10c0*/  ULDC UR4, c[0x0][0x584] ;  /* 0x0001610000047ab9 */ /* 0x000fe40000000800 */
[----:B------:R-:W-:-:S07]  /*10d0*/  IMAD.U32 R56, RZ, RZ, UR4 ;  /* 0x00000004ff387e24 */ /* 0x000fce000f8e00ff */
.L_x_15:
[----:B------:R-:W-:-:S13]  /*10e0*/  LOP3.LUT P0, RZ, R0, 0xff, RZ, 0xc0, !PT ;  /* 0x000000ff00ff7812 */ /* 0x000fda000780c0ff */
[----:B------:R-:W-:Y:S05]  /*10f0*/  @!P0 EXIT ;  /* 0x000000000000894d */ /* 0x000fea0003800000 */
[----:B------:R-:W-:Y:S01]  /*1100*/  ULDC UR4, c[0x0][0x28c] ;  /* 0x0000a30000047ab9 */ /* 0x000fe20000000800 */
[----:B------:R-:W-:Y:S01]  /*1110*/  LOP3.LUT R59, R19, 0x1, RZ, 0xfc, !PT ;  /* 0x00000001133b7812 */ /* 0x000fe200078efcff */
[----:B------:R-:W-:Y:S01]  /*1120*/  UIADD3 UR4, UR4, 0x1f, URZ ;  /* 0x0000001f04047890 */ /* 0x000fe2000fffe03f */
[----:B------:R-:W-:Y:S01]  /*1130*/  UMOV UR38, URZ ;  /* 0x0000003f00267c82 */ /* 0x000fe20008000000 */
[----:B------:R-:W-:Y:S02]  /*1140*/  UMOV UR39, URZ ;  /* 0x0000003f00277c82 */ /* 0x000fe40008000000 */
[----:B------:R-:W-:-:S04]  /*1150*/  USHF.R.S32.HI UR5, URZ, 0x1f, UR4 ;  /* 0x0000001f3f057899 */ /* 0x000fc80008011404 */
[----:B------:R-:W-:-:S04]  /*1160*/  ULEA.HI UR5, UR5, UR4, URZ, 0x5 ;  /* 0x0000000405057291 */ /* 0x000fc8000f8f283f */
[----:B------:R-:W-:-:S12]  /*1170*/  USHF.R.S32.HI UR40, URZ, 0x5, UR5 ;  /* 0x000000053f287899 */ /* 0x000fd80008011405 */
.L_x_98:
[----:B------:R-:W-:Y:S01]  /*1180*/  LOP3.LUT R0, R18, 0x80, RZ, 0xc0, !PT ;  /* 0x0000008012007812 */ /* 0x000fe200078ec0ff */
[----:B------:R-:W2:Y:S01]  /*1190*/  S2UR UR7, SR_CgaCtaId ;  /* 0x00000000000779c3 */ /* 0x000ea20000008800 */
[----:B------:R-:W-:Y:S02]  /*11a0*/  UMOV UR6, 0x400 ;  /* 0x0000040000067882 */ /* 0x000fe40000000000 */
[----:B------:R-:W-:-:S06]  /*11b0*/  SHF.R.U32.HI R0, RZ, 0x7, R0 ;  /* 0x00000007ff007819 */ /* 0x000fcc0000011600 */
[----:B---3--:R-:W3:Y:S01]  /*11c0*/  SHFL.IDX PT, R0, R0, RZ, 0x1f ;  /* 0x00001fff00007589 */ /* 0x008ee200000e0000 */
[----:B--2---:R-:W-:Y:S01]  /*11d0*/  ULEA UR6, UR7, UR6, 0x18 ;  /* 0x0000000607067291 */ /* 0x004fe2000f8ec03f */
[----:B---3--:R-:W-:-:S13]  /*11e0*/  R2UR UR4, R0 ;  /* 0x00000000000472ca */ /* 0x008fda00000e0000 */
[----:B------:R-:W-:-:S04]  /*11f0*/  ULEA.HI UR5, UR4, UR4, URZ, 0x1 ;  /* 0x0000000404057291 */ /* 0x000fc8000f8f083f */
[----:B------:R-:W-:-:S04]  /*1200*/  ULOP3.LUT UR5, UR5, 0x7fffe, URZ, 0xc0, !UPT ;  /* 0x0007fffe05057892 */ /* 0x000fc8000f8ec03f */
[----:B------:R-:W-:-:S03]  /*1210*/  UIADD3 UR5, UR4, -UR5, URZ ;  /* 0x8000000504057290 */ /* 0x000fc6000fffe03f */
[----:B------:R-:W-:Y:S01]  /*1220*/  ULDC UR4, c[0x0][0x28c] ;  /* 0x0000a30000047ab9 */ /* 0x000fe20000000800 */
[----:B------:R-:W-:Y:S01]  /*1230*/  ULEA UR5, UR5, UR6, 0xd ;  /* 0x0000000605057291 */ /* 0x000fe2000f8e683f */
[----:B------:R-:W-:-:S03]  /*1240*/  ISETP.LT.AND P0, PT, RZ, UR4, PT ;  /* 0x00000004ff007c0c */ /* 0x000fc6000bf01270 */
[----:B------:R-:W-:-:S04]  /*1250*/  UIADD3 UR5, UR5, 0x100, URZ ;  /* 0x0000010005057890 */ /* 0x000fc8000fffe03f */
[----:B------:R-:W-:-:S04]  /*1260*/  USHF.R.U32.HI UR5, URZ, 0x4, UR5 ;  /* 0x000000043f057899 */ /* 0x000fc80008011605 */
[----:B------:R-:W-:Y:S02]  /*1270*/  ULOP3.LUT UR41, UR5, 0x3fff, URZ, 0xc0, !UPT ;  /* 0x00003fff05297892 */ /* 0x000fe4000f8ec03f */
[----:B-1--45:R-:W-:Y:S10]  /*1280*/  @P0 BRA `(.L_x_17) ;  /* 0x0000000000400947 */ /* 0x032ff40003800000 */
[----:B------:R-:W-:Y:S01]  /*1290*/  MOV R0, 0x0 ;  /* 0x0000000000007802 */ /* 0x000fe20000000f00 */
[----:B------:R-:W-:Y:S01]  /*12a0*/  ULDC.64 UR4, c[0x4][0x68] ;  /* 0x01001a0000047ab9 */ /* 0x000fe20000000a00 */
[----:B------:R-:W-:Y:S01]  /*12b0*/  ULDC.64 UR6, c[0x4][0x8] ;  /* 0x0100020000067ab9 */ /* 0x000fe20000000a00 */
[----:B01----:R-:W-:Y:S01]  /*12c0*/  IMAD.U32 R4, RZ, RZ, UR4 ;  /* 0x00000004ff047e24 */ /* 0x003fe2000f8e00ff */
[----:B------:R0:W1:Y:S01]  /*12d0*/  LDC.64 R14, c[0x4][R0] ;  /* 0x01000000000e7b82 */ /* 0x0000620000000a00 */
[----:B------:R-:W-:Y:S01]  /*12e0*/  IMAD.U32 R5, RZ, RZ, UR5 ;  /* 0x00000005ff057e24 */ /* 0x000fe2000f8e00ff */
[----:B------:R-:W-:Y:S01]  /*12f0*/  ULDC.64 UR4, c[0x4][0x70] ;  /* 0x01001c0000047ab9 */ /* 0x000fe20000000a00 */
[----:B------:R-:W-:Y:S02]  /*1300*/  IMAD.U32 R10, RZ, RZ, UR6 ;  /* 0x00000006ff0a7e24 */ /* 0x000fe4000f8e00ff */
[----:B------:R-:W-:Y:S02]  /*1310*/  IMAD.U32 R6, RZ, RZ, UR4 ;  /* 0x00000004ff067e24 */ /* 0x000fe4000f8e00ff */
[----:B------:R-:W-:-:S02]  /*1320*/  IMAD.U32 R7, RZ, RZ, UR5 ;  /* 0x00000005ff077e24 */ /* 0x000fc4000f8e00ff */
[----:B------:R-:W-:Y:S02]  /*1330*/  IMAD.U32 R11, RZ, RZ, UR7 ;  /* 0x00000007ff0b7e24 */ /* 0x000fe4000f8e00ff */
[----:B------:R-:W-:Y:S02]  /*1340*/  IMAD.MOV.U32 R8, RZ, RZ, 0x1e1 ;  /* 0x000001e1ff087424 */ /* 0x000fe400078e00ff */
[----:B------:R-:W-:Y:S02]  /*1350*/  IMAD.MOV.U32 R12, RZ, RZ, 0x1 ;  /* 0x00000001ff0c7424 */ /* 0x000fe400078e00ff */
[----:B0-----:R-:W-:-:S07]  /*1360*/  IMAD.MOV.U32 R13, RZ, RZ, RZ ;  /* 0x000000ffff0d7224 */ /* 0x001fce00078e00ff */
[----:B------:R-:W-:-:S07]  /*1370*/  LEPC R20, `(.L_x_17) ;  /* 0x000000001014794e */ /* 0x000fce0000000000 */
[----:B-1---5:R-:W-:Y:S05]  /*1380*/  CALL.ABS.NOINC R14 ;  /* 0x000000000e007343 */ /* 0x022fea0003c00000 */
.L_x_17:
[----:B------:R-:W-:-:S13]  /*1390*/  ISETP.NE.AND P0, PT, R59, 0x3, PT ;  /* 0x000000033b00780c */ /* 0x000fda0003f05270 */
[----:B------:R-:W-:Y:S05]  /*13a0*/  @!P0 BRA `(.L_x_18) ;  /* 0x0000000000048947 */ /* 0x000fea0003800000 */
[----:B------:R-:W-:Y:S01]  /*13b0*/  BPT.TRAP 0x1 ;  /* 0x000000040000795c */ /* 0x000fe20000300000 */
.L_x_18:
[----:B------:R-:W2:Y:S01]  /*13c0*/  S2UR UR5, SR_CgaCtaId ;  /* 0x00000000000579c3 */ /* 0x000ea20000008800 */
[----:B------:R-:W-:Y:S01]  /*13d0*/  UMOV UR4, 0x400 ;  /* 0x0000040000047882 */ /* 0x000fe20000000000 */
[----:B------:R-:W-:Y:S02]  /*13e0*/  IMAD.U32 R0, RZ, RZ, UR38 ;  /* 0x00000026ff007e24 */ /* 0x000fe4000f8e00ff */
[----:B------:R-:W-:-:S03]  /*13f0*/  IMAD.U32 R3, RZ, RZ, UR39 ;  /* 0x00000027ff037e24 */ /* 0x000fc6000f8e00ff */
[----:B------:R-:W-:Y:S01]  /*1400*/  SHF.L.U32 R0, R0, 0x1f, RZ ;  /* 0x0000001f00007819 */ /* 0x000fe200000006ff */
[----:B--2---:R-:W-:-:S06]  /*1410*/  ULEA UR4, UR5, UR4, 0x18 ;  /* 0x0000000405047291 */ /* 0x004fcc000f8ec03f */
[----:B------:R-:W-:-:S04]  /*1420*/  IMAD.U32 R6, RZ, RZ, UR4 ;  /* 0x00000004ff067e24 */ /* 0x000fc8000f8e00ff */
[----:B------:R-:W-:-:S04]  /*1430*/  IMAD R3, R3, 0x8, R6 ;  /* 0x0000000803037824 */ /* 0x000fc800078e0206 */
[----:B------:R2:W3:Y:S01]  /*1440*/  SYNCS.PHASECHK.TRANS64.TRYWAIT P1, [R3+URZ], R0 ;  /* 0x00000000030075a7 */ /* 0x0004e2000802017f */
[----:B------:R-:W-:Y:S05]  /*1450*/  @!P0 BRA `(.L_x_19) ;  /* 0x0000000000048947 */ /* 0x000fea0003800000 */
[----:B------:R-:W-:Y:S01]  /*1460*/  BPT.TRAP 0x1 ;  /* 0x000000040000795c */ /* 0x000fe20000300000 */
.L_x_19:
[----:B---3--:R-:W-:Y:S05]  /*1470*/  @P1 BRA `(.L_x_20) ;  /* 0x0000000000081947 */ /* 0x008fea0003800000 */
[----:B------:R-:W3:Y:S02]  /*1480*/  SYNCS.PHASECHK.TRANS64.TRYWAIT P1, [R3+URZ], R0 ;  /* 0x00000000030075a7 */ /* 0x000ee4000802017f */
[----:B---3--:R-:W-:Y:S05]  /*1490*/  @!P1 BRA `(.L_x_21) ;  /* 0x0000004800649947 */ /* 0x008fea0003800000 */
.L_x_20:
[----:B------:R-:W-:-:S04]  /*14a0*/  UISETP.LT.AND UP0, UPT, UR40, 0x1, UPT ;  /* 0x000000012800788c */ /* 0x000fc8000bf01270 */
[----:B------:R-:W-:-:S06]  /*14b0*/  USEL UR4, UR40, 0x1, UP0 ;  /* 0x0000000128047887 */ /* 0x000fcc0008000000 */
[----:B--23--:R-:W-:Y:S01]  /*14c0*/  IMAD.U32 R0, RZ, RZ, UR4 ;  /* 0x00000004ff007e24 */ /* 0x00cfe2000f8e00ff */
[----:B------:R-:W-:Y:S05]  /*14d0*/  WARPSYNC.ALL ;  /* 0x0000000000007948 */ /* 0x000fea0003800000 */
[----:B------:R-:W-:-:S04]  /*14e0*/  IADD3 R0, -R0, UR40, RZ ;  /* 0x0000002800007c10 */ /* 0x000fc8000fffe1ff */
[----:B------:R-:W-:Y:S02]  /*14f0*/  ISETP.GE.AND P1, PT, R0, 0x1, PT ;  /* 0x000000010000780c */ /* 0x000fe40003f26270 */
[----:B------:R-:W-:Y:S01]  /*1500*/  R2UR UR4, R6 ;  /* 0x00000000060472ca */ /* 0x000fe200000e0000 */
[----:B------:R-:W-:Y:S01]  /*1510*/  WARPGROUP.ARRIVE ;  /* 0x00000000000079c5 */ /* 0x000fe20000000000 */
[----:B------:R-:W-:Y:S01]  /*1520*/  UMOV UR9, 0x40000040 ;  /* 0x4000004000097882 */ /* 0x000fe20000000000 */
[----:B------:R-:W-:-:S10]  /*1530*/  UMOV UR11, 0x40000040 ;  /* 0x40000040000b7882 */ /* 0x000fd40000000000 */
[----:B------:R-:W-:-:S04]  /*1540*/  UIADD3 UR4, UR4, 0x10100, URZ ;  /* 0x0001010004047890 */ /* 0x000fc8000fffe03f */
[----:B------:R-:W-:-:S04]  /*1550*/  USHF.R.U32.HI UR4, URZ, 0x4, UR4 ;  /* 0x000000043f047899 */ /* 0x000fc80008011604 */
[----:B------:R-:W-:Y:S02]  /*1560*/  ULOP3.LUT UR5, UR4, 0x3fff, URZ, 0xc0, !UPT ;  /* 0x00003fff04057892 */ /* 0x000fe4000f8ec03f */
[----:B------:R-:W-:Y:S02]  /*1570*/  ULOP3.LUT UR4, UR41, 0x10000, URZ, 0xfc, !UPT ;  /* 0x0001000029047892 */ /* 0x000fe4000f8efc3f */
[----:B------:R-:W-:Y:S02]  /*1580*/  ULOP3.LUT UR5, UR5, 0x10000, URZ, 0xfc, !UPT ;  /* 0x0001000005057892 */ /* 0x000fe4000f8efc3f */
[----:B------:R-:W-:Y:S02]  /*1590*/  ULEA UR6, UR39, UR4, 0xa ;  /* 0x0000000427067291 */ /* 0x000fe4000f8e503f */
[----:B------:R-:W-:-:S05]  /*15a0*/  ULEA UR7, UR39, UR5, 0x9 ;  /* 0x0000000527077291 */ /* 0x000fca000f8e483f */
[----:B------:R-:W-:Y:S02]  /*15b0*/  UMOV UR8, UR6 ;  /* 0x0000000600087c82 */ /* 0x000fe40008000000 */
[----:B------:R-:W-:Y:S02]  /*15c0*/  UMOV UR10, UR7 ;  /* 0x00000007000a7c82 */ /* 0x000fe40008000000 */
[----:B------:R-:W-:Y:S01]  /*15d0*/  HGMMA.64x64x8.F32.TF32 R24, gdesc[UR8], RZ, !UPT, gsb0 ;  /* 0x04e00000081879f0 */ /* 0x000fe2000c0028ff */
[----:B------:R-:W-:Y:S02]  /*15e0*/  UIADD3 UR8, UR6, 0x2, URZ ;  /* 0x0000000206087890 */ /* 0x000fe4000fffe03f */
[----:B------:R-:W-:Y:S01]  /*15f0*/  UIADD3 UR10, UR7, 0x2, URZ ;  /* 0x00000002070a7890 */ /* 0x000fe2000fffe03f */
[----:B------:R-:W-:Y:S01]  /*1600*/  UMOV UR9, 0x40000040 ;  /* 0x4000004000097882 */ /* 0x000fe20000000000 */
[----:B------:R-:W-:Y:S01]  /*1610*/  UMOV UR11, 0x40000040 ;  /* 0x40000040000b7882 */ /* 0x000fe20000000000 */
[----:B------:R-:W-:-:S02]  /*1620*/  WARPGROUP.DEPBAR.LE gsb0, 0x0 ;  /* 0x00008000000079c5 */ /* 0x000fc40000010000 */
[----:B------:R-:W-:-:S06]  /*1630*/  WARPGROUP.ARRIVE ;  /* 0x00000000000079c5 */ /* 0x000fcc0000000000 */
[----:B------:R-:W-:Y:S01]  /*1640*/  HGMMA.64x64x8.F32.TF32 R24, gdesc[UR8], R24, gsb0 ;  /* 0x04e00000081879f0 */ /* 0x000fe20008002818 */
[----:B------:R-:W-:Y:S02]  /*1650*/  UIADD3 UR8, UR6, 0x4, URZ ;  /* 0x0000000406087890 */ /* 0x000fe4000fffe03f */
[----:B------:R-:W-:Y:S01]  /*1660*/  UIADD3 UR10, UR7, 0x4, URZ ;  /* 0x00000004070a7890 */ /* 0x000fe2000fffe03f */
[----:B------:R-:W-:Y:S01]  /*1670*/  UMOV UR9, 0x40000040 ;  /* 0x4000004000097882 */ /* 0x000fe20000000000 */
[----:B------:R-:W-:Y:S01]  /*1680*/  UMOV UR11, 0x40000040 ;  /* 0x40000040000b7882 */ /* 0x000fe20000000000 */
[----:B------:R-:W-:Y:S02]  /*1690*/  WARPGROUP.DEPBAR.LE gsb0, 0x0 ;  /* 0x00008000000079c5 */ /* 0x000fe40000010000 */
        /* <DEDUP_REMOVED lines=8> */
[----:B------:R-:W-:Y:S03]  /*1720*/  HGMMA.64x64x8.F32.TF32 R24, gdesc[UR8], R24, gsb0 ;  /* 0x04e00000081879f0 */ /* 0x000fe60008002818 */
[----:B------:R-:W-:Y:S02]  /*1730*/  WARPGROUP.DEPBAR.LE gsb0, 0x0 ;  /* 0x00008000000079c5 */ /* 0x000fe40000010000 */
[----:B------:R-:W-:Y:S05]  /*1740*/  @!P1 BRA `(.L_x_22) ;  /* 0x0000000400249947 */ /* 0x000fea0003800000 */
[----:B------:R-:W-:Y:S02]  /*1750*/  UIADD3 UR6, UR39, 0x1, URZ ;  /* 0x0000000127067890 */ /* 0x000fe4000fffe03f */
[----:B------:R-:W-:Y:S02]  /*1760*/  IMAD.U32 R3, RZ, RZ, UR39 ;  /* 0x00000027ff037e24 */ /* 0x000fe4000f8e00ff */
[----:B------:R-:W-:-:S04]  /*1770*/  UISETP.NE.AND UP0, UPT, UR6, 0x4, UPT ;  /* 0x000000040600788c */ /* 0x000fc8000bf05270 */
[----:B------:R-:W-:Y:S02]  /*1780*/  USEL UR7, URZ, 0x1, UP0 ;  /* 0x000000013f077887 */ /* 0x000fe40008000000 */
[----:B------:R-:W-:Y:S02]  /*1790*/  USEL UR6, UR6, URZ, UP0 ;  /* 0x0000003f06067287 */ /* 0x000fe40008000000 */
[----:B------:R-:W-:-:S06]  /*17a0*/  ULOP3.LUT UR7, UR38, UR7, URZ, 0x3c, !UPT ;  /* 0x0000000726077292 */ /* 0x000fcc000f8e3c3f */
[----:B------:R-:W-:-:S07]  /*17b0*/  IMAD.U32 R7, RZ, RZ, UR7 ;  /* 0x00000007ff077e24 */ /* 0x000fce000f8e00ff */
.L_x_29:
[----:B------:R-:W-:Y:S05]  /*17c0*/  @!P0 BRA `(.L_x_23) ;  /* 0x0000000000048947 */ /* 0x000fea0003800000 */
[----:B------:R-:W-:Y:S01]  /*17d0*/  BPT.TRAP 0x1 ;  /* 0x000000040000795c */ /* 0x000fe20000300000 */
.L_x_23:
[----:B------:R-:W2:Y:S01]  /*17e0*/  S2UR UR8, SR_CgaCtaId ;  /* 0x00000000000879c3 */ /* 0x000ea20000008800 */
[----:B------:R-:W-:Y:S01]  /*17f0*/  UMOV UR7, 0x400 ;  /* 0x0000040000077882 */ /* 0x000fe20000000000 */
[----:B01----:R-:W-:Y:S01]  /*1800*/  IMAD.U32 R5, RZ, RZ, UR6 ;  /* 0x00000006ff057e24 */ /* 0x003fe2000f8e00ff */
[----:B------:R-:W-:Y:S01]  /*1810*/  SHF.L.U32 R4, R7, 0x1f, RZ ;  /* 0x0000001f07047819 */ /* 0x000fe200000006ff */
[----:B--2---:R-:W-:-:S06]  /*1820*/  ULEA UR7, UR8, UR7, 0x18 ;  /* 0x0000000708077291 */ /* 0x004fcc000f8ec03f */
[----:B------:R-:W-:-:S04]  /*1830*/  IMAD.U32 R6, RZ, RZ, UR7 ;  /* 0x00000007ff067e24 */ /* 0x000fc8000f8e00ff */
[----:B------:R-:W-:-:S04]  /*1840*/  IMAD R5, R5, 0x8, R6 ;  /* 0x0000000805057824 */ /* 0x000fc800078e0206 */
[----:B------:R0:W1:Y:S01]  /*1850*/  SYNCS.PHASECHK.TRANS64.TRYWAIT P1, [R5+URZ], R4 ;  /* 0x00000004050075a7 */ /* 0x000062000802017f */
[----:B------:R-:W-:Y:S05]  /*1860*/  @!P0 BRA `(.L_x_24) ;  /* 0x0000000000048947 */ /* 0x000fea0003800000 */
[----:B------:R-:W-:Y:S01]  /*1870*/  BPT.TRAP 0x1 ;  /* 0x000000040000795c */ /* 0x000fe20000300000 */
.L_x_24:
[----:B-1----:R-:W-:Y:S05]  /*1880*/  @P1 BRA `(.L_x_25) ;  /* 0x0000000000081947 */ /* 0x002fea0003800000 */
[----:B------:R-:W1:Y:S02]  /*1890*/  SYNCS.PHASECHK.TRANS64.TRYWAIT P1, [R5+URZ], R4 ;  /* 0x00000004050075a7 */ /* 0x000e64000802017f */
[----:B-1----:R-:W-:Y:S05]  /*18a0*/  @!P1 BRA `(.L_x_26) ;  /* 0x0000004400749947 */ /* 0x002fea0003800000 */
.L_x_25:
[----:B------:R-:W-:Y:S01]  /*18b0*/  ULEA UR7, UR6, UR4, 0xa ;  /* 0x0000000406077291 */ /* 0x000fe2000f8e503f */
[----:B------:R-:W-:Y:S01]  /*18c0*/  WARPGROUP.ARRIVE ;  /* 0x00000000000079c5 */ /* 0x000fe20000000000 */
[----:B------:R-:W-:Y:S01]  /*18d0*/  ULEA UR12, UR6, UR5, 0x9 ;  /* 0x00000005060c7291 */ /* 0x000fe2000f8e483f */
[----:B------:R-:W-:Y:S01]  /*18e0*/  UMOV UR9, 0x40000040 ;  /* 0x4000004000097882 */ /* 0x000fe20000000000 */
[----:B------:R-:W-:-:S03]  /*18f0*/  UMOV UR11, 0x40000040 ;  /* 0x40000040000b7882 */ /* 0x000fc60000000000 */
[----:B------:R-:W-:Y:S02]  /*1900*/  UMOV UR8, UR7 ;  /* 0x0000000700087c82 */ /* 0x000fe40008000000 */
[----:B------:R-:W-:Y:S02]  /*1910*/  UMOV UR10, UR12 ;  /* 0x0000000c000a7c82 */ /* 0x000fe40008000000 */
[----:B------:R-:W-:Y:S01]  /*1920*/  HGMMA.64x64x8.F32.TF32 R24, gdesc[UR8], R24, gsb0 ;  /* 0x04e00000081879f0 */ /* 0x000fe20008002818 */
        /* <DEDUP_REMOVED lines=23> */
[----:B------:R-:W-:Y:S01]  /*1aa0*/  BPT.TRAP 0x1 ;  /* 0x000000040000795c */ /* 0x000fe20000300000 */
.L_x_27:
[----:B------:R-:W-:-:S13]  /*1ab0*/  ISETP.NE.AND P1, PT, R58, RZ, PT ;  /* 0x000000ff3a00720c */ /* 0x000fda0003f25270 */
[----:B01----:R-:W-:-:S04]  /*1ac0*/  @P1 IMAD R4, R3, 0x8, R6 ;  /* 0x0000000803041824 */ /* 0x003fc800078e0206 */
[----:B------:R-:W-:-:S05]  /*1ad0*/  @P1 VIADD R5, R4, 0x20 ;  /* 0x0000002004051836 */ /* 0x000fca0000000000 */
[----:B------:R-:W-:-:S04]  /*1ae0*/  @P1 PRMT R5, R22, 0x654, R5 ;  /* 0x0000065416051816 */ /* 0x000fc80000000005 */
[----:B------:R0:W-:Y:S01]  /*1af0*/  @P1 SYNCS.ARRIVE.TRANS64.RED.A1T0 RZ, [R5+URZ], RZ ;  /* 0x000000ff05ff19a7 */ /* 0x0001e2000810043f */
[----:B------:R-:W-:-:S13]  /*1b00*/  ISETP.GT.U32.AND P1, PT, R19, 0x1, PT ;  /* 0x000000011300780c */ /* 0x000fda0003f24070 */
[----:B0-----:R-:W-:Y:S05]  /*1b10*/  @P1 BRA `(.L_x_28) ;  /* 0x0000000000041947 */ /* 0x001fea0003800000 */
[----:B------:R-:W-:Y:S01]  /*1b20*/  BPT.TRAP 0x1 ;  /* 0x000000040000795c */ /* 0x000fe20000300000 */
.L_x_28:
[----:B------:R-:W-:Y:S01]  /*1b30*/  UIADD3 UR6, UR6, 0x1, URZ ;  /* 0x0000000106067890 */ /* 0x000fe2000fffe03f */
[C---:B------:R-:W-:Y:S01]  /*1b40*/  ISETP.GT.AND P2, PT, R0.reuse, 0x1, PT ;  /* 0x000000010000780c */ /* 0x040fe20003f44270 */
[----:B------:R-:W-:Y:S02]  /*1b50*/  VIADD R3, R3, 0x1 ;  /* 0x0000000103037836 */ /* 0x000fe40000000000 */
[----:B------:R-:W-:Y:S01]  /*1b60*/  UISETP.NE.AND UP0, UPT, UR6, 0x4, UPT ;  /* 0x000000040600788c */ /* 0x000fe2000bf05270 */
[----:B------:R-:W-:Y:S02]  /*1b70*/  VIADD R0, R0, 0xffffffff ;  /* 0xffffffff00007836 */ /* 0x000fe40000000000 */
[C---:B------:R-:W-:Y:S01]  /*1b80*/  ISETP.NE.AND P1, PT, R3.reuse, 0x4, PT ;  /* 0x000000040300780c */ /* 0x040fe20003f25270 */
[----:B------:R-:W-:Y:S02]  /*1b90*/  USEL UR7, URZ, 0x1, UP0 ;  /* 0x000000013f077887 */ /* 0x000fe40008000000 */
[----:B------:R-:W-:Y:S01]  /*1ba0*/  USEL UR6, UR6, URZ, UP0 ;  /* 0x0000003f06067287 */ /* 0x000fe20008000000 */
[----:B------:R-:W-:-:S03]  /*1bb0*/  SEL R3, R3, RZ, P1 ;  /* 0x000000ff03037207 */ /* 0x000fc60000800000 */
[----:B------:R-:W-:Y:S01]  /*1bc0*/  LOP3.LUT R7, R7, UR7, RZ, 0x3c, !PT ;  /* 0x0000000707077c12 */ /* 0x000fe2000f8e3cff */
[----:B------:R-:W-:Y:S07]  /*1bd0*/  @P2 BRA `(.L_x_29) ;  /* 0xfffffff800f82947 */ /* 0x000fee000383ffff */
.L_x_22:
[----:B------:R-:W2:Y:S02]  /*1be0*/  LDC R0, c[0x0][0x28c] ;  /* 0x0000a300ff007b82 */ /* 0x000ea40000000800 */
[----:B--2---:R-:W-:-:S13]  /*1bf0*/  ISETP.GE.AND P1, PT, R0, 0x1, PT ;  /* 0x000000010000780c */ /* 0x004fda0003f26270 */
[----:B------:R-:W-:Y:S05]  /*1c00*/  @!P1 BRA `(.L_x_30) ;  /* 0x0000000000409947 */ /* 0x000fea0003800000 */
[----:B------:R-:W-:Y:S05]  /*1c10*/  @!P0 BRA `(.L_x_31) ;  /* 0x0000000000048947 */ /* 0x000fea0003800000 */
[----:B------:R-:W-:Y:S01]  /*1c20*/  BPT.TRAP 0x1 ;  /* 0x000000040000795c */ /* 0x000fe20000300000 */
.L_x_31:
[----:B------:R-:W-:Y:S01]  /*1c30*/  ISETP.NE.AND P0, PT, R58, RZ, PT ;  /* 0x000000ff3a00720c */ /* 0x000fe20003f05270 */
[----:B------:R-:W-:-:S12]  /*1c40*/  UISETP.LT.AND UP1, UPT, UR40, 0x1, UPT ;  /* 0x000000012800788c */ /* 0x000fd8000bf21270 */
[----:B------:R-:W-:-:S05]  /*1c50*/  VOTEU.ANY UP0, P0 ;  /* 0x00000000003f7886 */ /* 0x000fca0000000100 */
[----:B------:R-:W-:-:S04]  /*1c60*/  @UP0 USEL UR4, UR40, 0x1, UP1 ;  /* 0x0000000128040887 */ /* 0x000fc80008800000 */
[----:B------:R-:W-:-:S06]  /*1c70*/  @UP0 UIADD3 UR4, UR39, UR40, -UR4 ;  /* 0x0000002827040290 */ /* 0x000fcc000fffe804 */
[----:B------:R-:W-:-:S04]  /*1c80*/  IMAD.U32 R0, RZ, RZ, UR4 ;  /* 0x00000004ff007e24 */ /* 0x000fc8000f8e00ff */
[----:B------:R-:W-:-:S05]  /*1c90*/  @P0 IMAD.SHL.U32 R0, R0, 0x8, RZ ;  /* 0x0000000800000824 */ /* 0x000fca00078e00ff */
[----:B------:R-:W-:-:S04]  /*1ca0*/  @P0 LOP3.LUT R0, R0, 0x18, RZ, 0xc0, !PT ;  /* 0x0000001800000812 */ /* 0x000fc800078ec0ff */
[----:B------:R-:W-:-:S04]  /*1cb0*/  @P0 IADD3 R3, R6, 0x20, R0 ;  /* 0x0000002006030810 */ /* 0x000fc80007ffe000 */
[----:B------:R-:W-:-:S04]  /*1cc0*/  @P0 PRMT R3, R22, 0x654, R3 ;  /* 0x0000065416030816 */ /* 0x000fc80000000003 */
[----:B------:R2:W-:Y:S01]  /*1cd0*/  @P0 SYNCS.ARRIVE.TRANS64.RED.A1T0 RZ, [R3+URZ], RZ ;  /* 0x000000ff03ff09a7 */ /* 0x0005e2000810043f */
[----:B------:R-:W-:-:S13]  /*1ce0*/  ISETP.GT.U32.AND P0, PT, R19, 0x1, PT ;  /* 0x000000011300780c */ /* 0x000fda0003f04070 */
[----:B--2---:R-:W-:Y:S05]  /*1cf0*/  @P0 BRA `(.L_x_30) ;  /* 0x0000000000040947 */ /* 0x004fea0003800000 */
[----:B------:R-:W-:Y:S01]  /*1d00*/  BPT.TRAP 0x1 ;  /* 0x000000040000795c */ /* 0x000fe20000300000 */
.L_x_30:
[----:B------:R-:W2:Y:S01]  /*1d10*/  LDC R6, c[0x0][0x288] ;  /* 0x0000a200ff067b82 */ /* 0x000ea20000000800 */
[--C-:B------:R-:W-:Y:S01]  /*1d20*/  SHF.R.U32.HI R0, RZ, 0x2, R18.reuse ;  /* 0x00000002ff007819 */ /* 0x100fe20000011612 */
[----:B------:R-:W-:Y:S01]  /*1d30*/  UIADD3 UR39, UR40, UR39, URZ ;  /* 0x0000002728277290 */ /* 0x000fe2000fffe03f */
[----:B01----:R-:W-:Y:S01]  /*1d40*/  SHF.R.U32.HI R5, RZ, 0x7, R18 ;  /* 0x00000007ff057819 */ /* 0x003fe20000011612 */
[----:B------:R-:W-:Y:S01]  /*1d50*/  IMAD.SHL.U32 R61, R61, 0x40, RZ ;  /* 0x000000403d3d7824 */ /* 0x000fe200078e00ff */
[----:B------:R-:W-:Y:S01]  /*1d60*/  LOP3.LUT R3, R0, 0x7, RZ, 0xc0, !PT ;  /* 0x0000000700037812 */ /* 0x000fe200078ec0ff */
[----:B------:R-:W-:Y:S01]  /*1d70*/  USHF.R.U32.HI UR4, URZ, 0x2, UR39 ;  /* 0x000000023f047899 */ /* 0x000fe20008011627 */
[----:B------:R-:W-:Y:S01]  /*1d80*/  LOP3.LUT R0, R5, 0x1, RZ, 0xc0, !PT ;  /* 0x0000000105007812 */ /* 0x000fe200078ec0ff */
[C---:B------:R-:W-:Y:S01]  /*1d90*/  IMAD.SHL.U32 R10, R18.reuse, 0x2, RZ ;  /* 0x00000002120a7824 */ /* 0x040fe200078e00ff */
[C---:B------:R-:W-:Y:S01]  /*1da0*/  LOP3.LUT R5, R18.reuse, 0x3, RZ, 0xc0, !PT ;  /* 0x0000000312057812 */ /* 0x040fe200078ec0ff */
[----:B------:R-:W-:Y:S01]  /*1db0*/  ULOP3.LUT UR4, UR4, 0x1, URZ, 0xc0, !UPT ;  /* 0x0000000104047892 */ /* 0x000fe2000f8ec03f */
[----:B------:R-:W-:Y:S01]  /*1dc0*/  LOP3.LUT R4, R18, 0x60, RZ, 0xc0, !PT ;  /* 0x0000006012047812 */ /* 0x000fe200078ec0ff */
[----:B------:R-:W-:Y:S01]  /*1dd0*/  ULDC UR8, c[0x0][0x284] ;  /* 0x0000a10000087ab9 */ /* 0x000fe20000000800 */
[----:B------:R-:W-:Y:S01]  /*1de0*/  IMAD.SHL.U32 R8, R0, 0x40, RZ ;  /* 0x0000004000087824 */ /* 0x000fe200078e00ff */
[----:B------:R-:W-:Y:S01]  /*1df0*/  UISETP.GT.U32.AND UP1, UPT, UR39, 0x3, UPT ;  /* 0x000000032700788c */ /* 0x000fe2000bf24070 */
[----:B------:R-:W-:Y:S01]  /*1e00*/  SHF.R.U32.HI R4, RZ, 0x1, R4 ;  /* 0x00000001ff047819 */ /* 0x000fe20000011604 */
[----:B------:R-:W-:Y:S01]  /*1e10*/  UISETP.NE.U32.AND UP0, UPT, UR4, 0x1, UPT ;  /* 0x000000010400788c */ /* 0x000fe2000bf05070 */
[----:B------:R-:W-:Y:S01]  /*1e20*/  SHF.R.S32.HI R15, RZ, 0x1f, R57 ;  /* 0x0000001fff0f7819 */ /* 0x000fe20000011439 */
[----:B------:R-:W-:Y:S01]  /*1e30*/  ULDC.64 UR6, c[0x0][0x5d0] ;  /* 0x0001740000067ab9 */ /* 0x000fe20000000a00 */
[--C-:B------:R-:W-:Y:S01]  /*1e40*/  IADD3 R7, RZ, -R4, -R3.reuse ;  /* 0x80000004ff077210 */ /* 0x100fe20007ffe803 */
[----:B------:R-:W-:Y:S01]  /*1e50*/  UISETP.LT.U32.AND UP1, UPT, UR40, 0x4, UP1 ;  /* 0x000000042800788c */ /* 0x000fe20008f21070 */
[----:B------:R-:W-:Y:S01]  /*1e60*/  LOP3.LUT R10, R61, 0x6, R10, 0xf8, !PT ;  /* 0x000000063d0a7812 */ /* 0x000fe200078ef80a */
[----:B------:R-:W-:Y:S01]  /*1e70*/  UISETP.GT.U32.AND UP0, UPT, UR40, 0x3, !UP0 ;  /* 0x000000032800788c */ /* 0x000fe2000c704070 */
[----:B------:R-:W-:Y:S01]  /*1e80*/  LOP3.LUT R3, R8, 0x40, R3, 0xe2, !PT ;  /* 0x0000004008037812 */ /* 0x000fe200078ee203 */
[----:B--2---:R-:W-:Y:S01]  /*1e90*/  IMAD R12, R5, -0x2, R6 ;  /* 0xfffffffe050c7824 */ /* 0x004fe200078e0206 */
[----:B------:R-:W-:Y:S01]  /*1ea0*/  ISETP.GE.AND P0, PT, R61, R6, PT ;  /* 0x000000063d00720c */ /* 0x000fe20003f06270 */
[C---:B------:R-:W-:Y:S01]  /*1eb0*/  IMAD.SHL.U32 R5, R60.reuse, 0x80, RZ ;  /* 0x000000803c057824 */ /* 0x040fe200078e00ff */
[----:B------:R-:W-:Y:S01]  /*1ec0*/  SHF.R.S32.HI R11, RZ, 0x1f, R10 ;  /* 0x0000001fff0b7819 */ /* 0x000fe2000001140a */
[----:B------:R-:W-:Y:S01]  /*1ed0*/  IMAD R6, R15, UR6, RZ ;  /* 0x000000060f067c24 */ /* 0x000fe2000f8e02ff */
[----:B------:R-:W-:Y:S01]  /*1ee0*/  USEL UR5, URZ, 0x1, !UP1 ;  /* 0x000000013f057887 */ /* 0x000fe2000c800000 */
[----:B------:R-:W-:Y:S01]  /*1ef0*/  IMAD.WIDE R8, R60, 0x80, RZ ;  /* 0x000000803c087825 */ /* 0x000fe200078e02ff */
[----:B------:R-:W-:Y:S01]  /*1f00*/  ISETP.GE.OR P0, PT, R5, UR8, P0 ;  /* 0x0000000805007c0c */ /* 0x000fe20008706670 */
[----:B------:R-:W-:-:S02]  /*1f10*/  USEL UR4, URZ, 0x1, !UP0 ;  /* 0x000000013f047887 */ /* 0x000fc4000c000000 */
[----:B------:R-:W-:Y:S01]  /*1f20*/  IMAD R0, R0, -0x40, R7 ;  /* 0xffffffc000007824 */ /* 0x000fe200078e0207 */
[----:B------:R-:W-:Y:S01]  /*1f30*/  LOP3.LUT R73, R8, R3, R4, 0xfe, !PT ;  /* 0x0000000308497212 */ /* 0x000fe200078efe04 */
[C---:B------:R-:W-:Y:S01]  /*1f40*/  IMAD R13, R57.reuse, UR7, R6 ;  /* 0x00000007390d7c24 */ /* 0x040fe2000f8e0206 */
[----:B------:R-:W-:Y:S01]  /*1f50*/  ULOP3.LUT UR39, UR39, 0x3, URZ, 0xc0, !UPT ;  /* 0x0000000327277892 */ /* 0x000fe2000f8ec03f */
[----:B------:R-:W-:Y:S01]  /*1f60*/  IMAD.WIDE.U32 R6, R57, UR6, R10 ;  /* 0x0000000639067c25 */ /* 0x000fe2000f8e000a */
[----:B------:R-:W-:Y:S01]  /*1f70*/  ULOP3.LUT UR38, UR4, UR38, UR5, 0x96, !UPT ;  /* 0x0000002604267292 */ /* 0x000fe2000f8e9605 */
[----:B------:R-:W-:Y:S02]  /*1f80*/  IADD3 R3, -R5, UR8, R0 ;  /* 0x0000000805037c10 */ /* 0x000fe4000fffe100 */
[----:B------:R-:W-:Y:S02]  /*1f90*/  IMAD.IADD R7, R7, 0x1, R13 ;  /* 0x0000000107077824 */ /* 0x000fe400078e020d */
[----:B------:R-:W-:-:S02]  /*1fa0*/  IMAD.IADD R4, R12, 0x1, -R61 ;  /* 0x000000010c047824 */ /* 0x000fc400078e0a3d */
[----:B------:R-:W-:Y:S01]  /*1fb0*/  IMAD.MOV.U32 R0, RZ, RZ, -0x1 ;  /* 0xffffffffff007424 */ /* 0x000fe200078e00ff */
[----:B------:R-:W-:Y:S06]  /*1fc0*/  @P0 BRA `(.L_x_32) ;  /* 0x0000002000800947 */ /* 0x000fec0003800000 */
[----:B------:R-:W0:Y:S01]  /*1fd0*/  LDC.64 R66, c[0x0][0x5c8] ;  /* 0x00017200ff427b82 */ /* 0x000e220000000a00 */
[----:B-----5:R-:W-:Y:S01]  /*1fe0*/  FSETP.NEU.AND P0, PT, R56, RZ, PT ;  /* 0x000000ff3800720b */ /* 0x020fe20003f0d000 */
[----:B------:R-:W-:Y:S01]  /*1ff0*/  BSSY B0, `(.L_x_32) ;  /* 0x000021d000007945 */ /* 0x000fe20003800000 */
[----:B------:R-:W-:-:S04]  /*2000*/  ISETP.GT.AND P3, PT, R4, RZ, PT ;  /* 0x000000ff0400720c */ /* 0x000fc80003f64270 */
[----:B------:R-:W-:Y:S01]  /*2010*/  ISETP.GT.AND P2, PT, R3, RZ, P3 ;  /* 0x000000ff0300720c */ /* 0x000fe20001f44270 */
[-C--:B0-----:R-:W-:Y:S02]  /*2020*/  IMAD R12, R9, R66.reuse, RZ ;  /* 0x00000042090c7224 */ /* 0x081fe400078e02ff */
[----:B------:R-:W-:-:S04]  /*2030*/  IMAD.WIDE.U32 R60, R73, R66, R6 ;  /* 0x00000042493c7225 */ /* 0x000fc800078e0006 */
[----:B------:R-:W-:-:S04]  /*2040*/  IMAD R5, R73, R67, R12 ;  /* 0x0000004349057224 */ /* 0x000fc800078e020c */
[----:B------:R-:W-:Y:S01]  /*2050*/  IMAD.IADD R75, R61, 0x1, R5 ;  /* 0x000000013d4b7824 */ /* 0x000fe200078e0205 */
[----:B------:R-:W-:Y:S06]  /*2060*/  @!P0 BRA `(.L_x_33) ;  /* 0x0000001400dc8947 */ /* 0x000fec0003800000 */
[----:B------:R-:W0:Y:S01]  /*2070*/  LDC.64 R64, c[0x0][0x5b8] ;  /* 0x00016e00ff407b82 */ /* 0x000e220000000a00 */
[----:B------:R-:W-:-:S07]  /*2080*/  ULDC.64 UR4, c[0x0][0x5c0] ;  /* 0x0001700000047ab9 */ /* 0x000fce0000000a00 */
[----:B------:R-:W1:Y:S08]  /*2090*/  LDC.64 R68, c[0x0][0x5b0] ;  /* 0x00016c00ff447b82 */ /* 0x000e700000000a00 */
[----:B------:R-:W2:Y:S01]  /*20a0*/  LDC.64 R70, c[0x0][0x5a8] ;  /* 0x00016a00ff467b82 */ /* 0x000ea20000000a00 */
[-C--:B0-----:R-:W-:Y:S02]  /*20b0*/  IMAD R6, R15, R64.reuse, RZ ;  /* 0x000000400f067224 */ /* 0x081fe400078e02ff */
[----:B------:R-:W-:-:S04]  /*20c0*/  IMAD.WIDE.U32 R62, R57, R64, R10 ;  /* 0x00000040393e7225 */ /* 0x000fc800078e000a */
[----:B------:R-:W-:Y:S02]  /*20d0*/  IMAD R61, R57, R65, R6 ;  /* 0x00000041393d7224 */ /* 0x000fe400078e0206 */
[-C--:B-1----:R-:W-:Y:S02]  /*20e0*/  IMAD R8, R9, R68.reuse, RZ ;  /* 0x0000004409087224 */ /* 0x082fe400078e02ff */
[----:B------:R-:W-:Y:S02]  /*20f0*/  IMAD.IADD R13, R63, 0x1, R61 ;  /* 0x000000013f0d7824 */ /* 0x000fe400078e023d */
[----:B------:R-:W-:Y:S02]  /*2100*/  IMAD.MOV.U32 R12, RZ, RZ, R62 ;  /* 0x000000ffff0c7224 */ /* 0x000fe400078e003e */
[C---:B------:R-:W-:Y:S02]  /*2110*/  IMAD R65, R73.reuse, R69, R8 ;  /* 0x0000004549417224 */ /* 0x040fe400078e0208 */
[----:B------:R-:W-:-:S04]  /*2120*/  IMAD.WIDE.U32 R6, R73, R68, R12 ;  /* 0x0000004449067225 */ /* 0x000fc800078e000c */
[----:B------:R-:W-:Y:S01]  /*2130*/  IMAD.IADD R5, R7, 0x1, R65 ;  /* 0x0000000107057824 */ /* 0x000fe200078e0241 */
[----:B--2---:R-:W-:-:S04]  /*2140*/  LEA R14, P0, R6, R70, 0x2 ;  /* 0x00000046060e7211 */ /* 0x004fc800078010ff */
[----:B------:R-:W-:-:S05]  /*2150*/  LEA.HI.X R15, R6, R71, R5, 0x2, P0 ;  /* 0x00000047060f7211 */ /* 0x000fca00000f1405 */
[----:B------:R0:W2:Y:S01]  /*2160*/  @P2 LDG.E.LTC128B R5, desc[UR36][R14.64] ;  /* 0x000000240e052981 */ /* 0x0000a2000c1e1920 */
[----:B------:R-:W-:Y:S01]  /*2170*/  LEA R8, P1, R60, UR4, 0x2 ;  /* 0x000000043c087c11 */ /* 0x000fe2000f8210ff */
[----:B------:R-:W-:Y:S01]  /*2180*/  IMAD.WIDE.U32 R6, R73, R68, R10 ;  /* 0x0000004449067225 */ /* 0x000fe200078e000a */
[----:B------:R-:W-:Y:S01]  /*2190*/  ISETP.GT.AND P0, PT, R4, 0x1, PT ;  /* 0x000000010400780c */ /* 0x000fe20003f04270 */
[----:B------:R-:W-:Y:S02]  /*21a0*/  BSSY B1, `(.L_x_34) ;  /* 0x0000012000017945 */ /* 0x000fe40003800000 */
[----:B------:R-:W-:Y:S02]  /*21b0*/  IMAD.IADD R7, R65, 0x1, R7 ;  /* 0x0000000141077824 */ /* 0x000fe400078e0207 */
[----:B------:R-:W-:Y:S01]  /*21c0*/  IMAD.WIDE.U32 R20, R57, R64, R6 ;  /* 0x0000004039147225 */ /* 0x000fe200078e0006 */
[----:B0-----:R-:W-:-:S03]  /*21d0*/  SHF.L.U64.HI R15, R68, 0x3, R69 ;  /* 0x00000003440f7819 */ /* 0x001fc60000010245 */
[----:B------:R-:W-:Y:S01]  /*21e0*/  IMAD.IADD R7, R61, 0x1, R21 ;  /* 0x000000013d077824 */ /* 0x000fe200078e0215 */
[----:B------:R-:W-:Y:S01]  /*21f0*/  LEA R6, P4, R20, R70, 0x2 ;  /* 0x0000004614067211 */ /* 0x000fe200078810ff */
[----:B------:R-:W-:-:S03]  /*2200*/  IMAD.SHL.U32 R14, R68, 0x8, RZ ;  /* 0x00000008440e7824 */ /* 0x000fc600078e00ff */
[----:B------:R-:W-:Y:S01]  /*2210*/  LEA.HI.X R7, R20, R71, R7, 0x2, P4 ;  /* 0x0000004714077211 */ /* 0x000fe200020f1407 */
[----:B------:R-:W-:Y:S01]  /*2220*/  IMAD.WIDE.U32 R20, R73, R68, R14 ;  /* 0x0000004449147225 */ /* 0x000fe200078e000e */
[----:B--2---:R-:W-:-:S05]  /*2230*/  LOP3.LUT R9, R5, 0xffffe000, RZ, 0xc0, !PT ;  /* 0xffffe00005097812 */ /* 0x004fca00078ec0ff */
[----:B------:R-:W-:-:S04]  /*2240*/  FMUL R9, R9, R56 ;  /* 0x0000003809097220 */ /* 0x000fc80000400000 */
[----:B------:R-:W-:Y:S01]  /*2250*/  FFMA R77, R24, R23, R9 ;  /* 0x00000017184d7223 */ /* 0x000fe20000000009 */
[----:B------:R-:W-:Y:S02]  /*2260*/  LEA.HI.X R9, R60, UR5, R75, 0x2, P1 ;  /* 0x000000053c097c11 */ /* 0x000fe400088f144b */
[----:B------:R-:W-:Y:S02]  /*2270*/  ISETP.GT.AND P1, PT, R3, RZ, P0 ;  /* 0x000000ff0300720c */ /* 0x000fe40000724270 */
[----:B------:R-:W-:-:S05]  /*2280*/  F2FP.TF32.F32.PACK_B R77, R77 ;  /* 0x0000004dff4d723e */ /* 0x000fca00024050ff */
[----:B------:R0:W-:Y:S06]  /*2290*/  @P2 STG.E desc[UR36][R8.64], R77 ;  /* 0x0000004d08002986 */ /* 0x0001ec000c101924 */
[----:B------:R-:W-:Y:S05]  /*22a0*/  @!P1 BRA `(.L_x_35) ;  /* 0x0000000000049947 */ /* 0x000fea0003800000 */
[----:B------:R1:W5:Y:S02]  /*22b0*/  LDG.E.LTC128B R5, desc[UR36][R6.64+0x4] ;  /* 0x0000042406057981 */ /* 0x000364000c1e1920 */
.L_x_35:
[----:B------:R-:W-:Y:S05]  /*22c0*/  BSYNC B1 ;  /* 0x0000000000017941 */ /* 0x000fea0003800000 */
.L_x_34:
[----:B-----5:R-:W-:Y:S01]  /*22d0*/  LOP3.LUT R15, R5, 0xffffe000, RZ, 0xc0, !PT ;  /* 0xffffe000050f7812 */ /* 0x020fe200078ec0ff */
[----:B------:R-:W-:Y:S01]  /*22e0*/  IMAD.IADD R65, R65, 0x1, R21 ;  /* 0x0000000141417824 */ /* 0x000fe200078e0215 */
[----:B------:R-:W-:Y:S01]  /*22f0*/  IADD3 R62, P2, R62, R20, RZ ;  /* 0x000000143e3e7210 */ /* 0x000fe20007f5e0ff */
[----:B------:R-:W-:Y:S01]  /*2300*/  IMAD.MOV.U32 R24, RZ, RZ, R5 ;  /* 0x000000ffff187224 */ /* 0x000fe200078e0005 */
[----:B------:R-:W-:Y:S01]  /*2310*/  ISETP.GT.AND P3, PT, R3, 0x8, P3 ;  /* 0x000000080300780c */ /* 0x000fe20001f64270 */
[----:B------:R-:W-:Y:S02]  /*2320*/  FMUL R12, R15, R56 ;  /* 0x000000380f0c7220 */ /* 0x000fe40000400000 */
[----:B------:R-:W-:Y:S01]  /*2330*/  IMAD.X R13, R65, 0x1, R13, P2 ;  /* 0x00000001410d7824 */ /* 0x000fe200010e060d */
[----:B------:R-:W-:Y:S01]  /*2340*/  LEA R14, P2, R62, R70, 0x2 ;  /* 0x000000463e0e7211 */ /* 0x000fe200078410ff */
[----:B------:R-:W-:-:S03]  /*2350*/  FFMA R25, R25, R23, R12 ;  /* 0x0000001719197223 */ /* 0x000fc6000000000c */
[----:B------:R-:W-:Y:S02]  /*2360*/  LEA.HI.X R15, R62, R71, R13, 0x2, P2 ;  /* 0x000000473e0f7211 */ /* 0x000fe400010f140d */
[----:B------:R-:W-:-:S05]  /*2370*/  F2FP.TF32.F32.PACK_B R25, R25 ;  /* 0x00000019ff19723e */ /* 0x000fca00024050ff */
[----:B------:R2:W-:Y:S04]  /*2380*/  @P1 STG.E desc[UR36][R8.64+0x4], R25 ;  /* 0x0000041908001986 */ /* 0x0005e8000c101924 */
[----:B------:R-:W3:Y:S01]  /*2390*/  @P3 LDG.E.LTC128B R24, desc[UR36][R14.64] ;  /* 0x000000240e183981 */ /* 0x000ee2000c1e1920 */
[----:B------:R-:W-:Y:S01]  /*23a0*/  IADD3 R20, P1, R10, R20, RZ ;  /* 0x000000140a147210 */ /* 0x000fe20007f3e0ff */
[----:B------:R-:W-:Y:S01]  /*23b0*/  BSSY B1, `(.L_x_36) ;  /* 0x0000011000017945 */ /* 0x000fe20003800000 */
[----:B------:R-:W-:-:S03]  /*23c0*/  ISETP.GT.AND P0, PT, R3, 0x8, P0 ;  /* 0x000000080300780c */ /* 0x000fc60000704270 */
[----:B------:R-:W-:Y:S01]  /*23d0*/  IMAD.X R21, R11, 0x1, R65, P1 ;  /* 0x000000010b157824 */ /* 0x000fe200008e0641 */
[C---:B------:R-:W-:Y:S02]  /*23e0*/  SHF.L.U64.HI R11, R66.reuse, 0x5, R67 ;  /* 0x00000005420b7819 */ /* 0x040fe40000010243 */
[----:B------:R-:W-:Y:S01]  /*23f0*/  LEA R12, P1, R66, R8, 0x5 ;  /* 0x00000008420c7211 */ /* 0x000fe200078228ff */
[----:B------:R-:W-:-:S04]  /*2400*/  IMAD.WIDE.U32 R20, R57, R64, R20 ;  /* 0x0000004039147225 */ /* 0x000fc800078e0014 */
[----:B------:R-:W-:Y:S01]  /*2410*/  IMAD.X R13, R11, 0x1, R9, P1 ;  /* 0x000000010b0d7824 */ /* 0x000fe200008e0609 */
[----:B------:R-:W-:Y:S02]  /*2420*/  LEA R10, P2, R20, R70, 0x2 ;  /* 0x00000046140a7211 */ /* 0x000fe400078410ff */
[----:B---3--:R-:W-:-:S05]  /*2430*/  LOP3.LUT R5, R24, 0xffffe000, RZ, 0xc0, !PT ;  /* 0xffffe00018057812 */ /* 0x008fca00078ec0ff */
[----:B------:R-:W-:-:S04]  /*2440*/  FMUL R5, R5, R56 ;  /* 0x0000003805057220 */ /* 0x000fc80000400000 */
[----:B------:R-:W-:Y:S01]  /*2450*/  FFMA R57, R26, R23, R5 ;  /* 0x000000171a397223 */ /* 0x000fe20000000005 */
[----:B------:R-:W-:-:S04]  /*2460*/  IMAD.IADD R5, R61, 0x1, R21 ;  /* 0x000000013d057824 */ /* 0x000fc800078e0215 */
[----:B------:R-:W-:Y:S02]  /*2470*/  F2FP.TF32.F32.PACK_B R57, R57 ;  /* 0x00000039ff39723e */ /* 0x000fe400024050ff */
[----:B------:R-:W-:-:S03]  /*2480*/  LEA.HI.X R11, R20, R71, R5, 0x2, P2 ;  /* 0x00000047140b7211 */ /* 0x000fc600010f1405 */
[----:B------:R2:W-:Y:S01]  /*2490*/  @P3 STG.E desc[UR36][R12.64], R57 ;  /* 0x000000390c003986 */ /* 0x0005e2000c101924 */
[----:B------:R-:W-:Y:S05]  /*24a0*/  @!P0 BRA `(.L_x_37) ;  /* 0x0000000000048947 */ /* 0x000fea0003800000 */
[----:B------:R3:W5:Y:S02]  /*24b0*/  LDG.E.LTC128B R24, desc[UR36][R10.64+0x4] ;  /* 0x000004240a187981 */ /* 0x000764000c1e1920 */
.L_x_37:
[----:B------:R-:W-:Y:S05]  /*24c0*/  BSYNC B1 ;  /* 0x0000000000017941 */ /* 0x000fea0003800000 */
.L_x_36:
[----:B-----5:R-:W-:Y:S01]  /*24d0*/  LOP3.LUT R5, R24, 0xffffe000, RZ, 0xc0, !PT ;  /* 0xffffe00018057812 */ /* 0x020fe200078ec0ff */
[----:B------:R-:W-:Y:S01]  /*24e0*/  BSSY B1, `(.L_x_38) ;  /* 0x0000009000017945 */ /* 0x000fe20003800000 */
[----:B------:R-:W-:-:S03]  /*24f0*/  ISETP.GT.AND P1, PT, R4, 0x8, PT ;  /* 0x000000080400780c */ /* 0x000fc60003f24270 */
[----:B------:R-:W-:Y:S01]  /*2500*/  FMUL R14, R5, R56 ;  /* 0x00000038050e7220 */ /* 0x000fe20000400000 */
[----:B------:R-:W-:-:S03]  /*2510*/  ISETP.GT.AND P2, PT, R3, RZ, P1 ;  /* 0x000000ff0300720c */ /* 0x000fc60000f44270 */
[----:B------:R-:W-:-:S05]  /*2520*/  FFMA R27, R27, R23, R14 ;  /* 0x000000171b1b7223 */ /* 0x000fca000000000e */
[----:B------:R-:W-:-:S05]  /*2530*/  F2FP.TF32.F32.PACK_B R27, R27 ;  /* 0x0000001bff1b723e */ /* 0x000fca00024050ff */
[----:B------:R4:W-:Y:S01]  /*2540*/  @P0 STG.E desc[UR36][R12.64+0x4], R27 ;  /* 0x0000041b0c000986 */ /* 0x0009e2000c101924 */
[----:B------:R-:W-:Y:S05]  /*2550*/  @!P2 BRA `(.L_x_39) ;  /* 0x000000000004a947 */ /* 0x000fea0003800000 */
[----:B------:R0:W5:Y:S02]  /*2560*/  LDG.E.LTC128B R24, desc[UR36][R6.64+0x20] ;  /* 0x0000202406187981 */ /* 0x000164000c1e1920 */
.L_x_39:
[----:B------:R-:W-:Y:S05]  /*2570*/  BSYNC B1 ;  /* 0x0000000000017941 */ /* 0x000fea0003800000 */
.L_x_38:
        /* <DEDUP_REMOVED lines=10> */
.L_x_41:
[----:B------:R-:W-:Y:S05]  /*2620*/  BSYNC B1 ;  /* 0x0000000000017941 */ /* 0x000fea0003800000 */
.L_x_40:
[----:B0----5:R-:W-:Y:S01]  /*2630*/  LOP3.LUT R5, R24, 0xffffe000, RZ, 0xc0, !PT ;  /* 0xffffe00018057812 */ /* 0x021fe200078ec0ff */
[----:B------:R-:W-:Y:S01]  /*2640*/  BSSY B1, `(.L_x_42) ;  /* 0x0000008000017945 */ /* 0x000fe20003800000 */
[----:B------:R-:W-:-:S03]  /*2650*/  ISETP.GT.AND P1, PT, R3, 0x8, P1 ;  /* 0x000000080300780c */ /* 0x000fc60000f24270 */
[----:B------:R-:W-:-:S04]  /*2660*/  FMUL R14, R5, R56 ;  /* 0x00000038050e7220 */ /* 0x000fc80000400000 */
[----:B------:R-:W-:-:S05]  /*2670*/  FFMA R29, R29, R23, R14 ;  /* 0x000000171d1d7223 */ /* 0x000fca000000000e */
[----:B------:R-:W-:-:S05]  /*2680*/  F2FP.TF32.F32.PACK_B R29, R29 ;  /* 0x0000001dff1d723e */ /* 0x000fca00024050ff */
[----:B------:R0:W-:Y:S01]  /*2690*/  @P3 STG.E desc[UR36][R8.64+0x24], R29 ;  /* 0x0000241d08003986 */ /* 0x0001e2000c101924 */
[----:B------:R-:W-:Y:S05]  /*26a0*/  @!P1 BRA `(.L_x_43) ;  /* 0x0000000000049947 */ /* 0x000fea0003800000 */
[----:B------:R0:W5:Y:S02]  /*26b0*/  LDG.E.LTC128B R24, desc[UR36][R10.64+0x20] ;  /* 0x000020240a187981 */ /* 0x000164000c1e1920 */
.L_x_43:
[----:B------:R-:W-:Y:S05]  /*26c0*/  BSYNC B1 ;  /* 0x0000000000017941 */ /* 0x000fea0003800000 */
.L_x_42:
[----:B-----5:R-:W-:Y:S01]  /*26d0*/  LOP3.LUT R5, R24, 0xffffe000, RZ, 0xc0, !PT ;  /* 0xffffe00018057812 */ /* 0x020fe200078ec0ff */
        /* <DEDUP_REMOVED lines=8> */
.L_x_45:
[----:B------:R-:W-:Y:S05]  /*2760*/  BSYNC B1 ;  /* 0x0000000000017941 */ /* 0x000fea0003800000 */
.L_x_44:
[----:B0----5:R-:W-:Y:S01]  /*2770*/  LOP3.LUT R5, R24, 0xffffe000, RZ, 0xc0, !PT ;  /* 0xffffe00018057812 */ /* 0x021fe200078ec0ff */
        /* <DEDUP_REMOVED lines=9> */
.L_x_47:
[----:B------:R-:W-:Y:S05]  /*2810*/  BSYNC B1 ;  /* 0x0000000000017941 */ /* 0x000fea0003800000 */
.L_x_46:
        /* <DEDUP_REMOVED lines=10> */
.L_x_49:
[----:B------:R-:W-:Y:S05]  /*28c0*/  BSYNC B1 ;  /* 0x0000000000017941 */ /* 0x000fea0003800000 */
.L_x_48:
        /* <DEDUP_REMOVED lines=9> */
.L_x_51:
[----:B------:R-:W-:Y:S05]  /*2960*/  BSYNC B1 ;  /* 0x0000000000017941 */ /* 0x000fea0003800000 */
.L_x_50:
        /* <DEDUP_REMOVED lines=9> */
.L_x_53:
[----:B------:R-:W-:Y:S05]  /*2a00*/  BSYNC B1 ;  /* 0x0000000000017941 */ /* 0x000fea0003800000 */
.L_x_52:
        /* <DEDUP_REMOVED lines=10> */
.L_x_55:
[----:B------:R-:W-:Y:S05]  /*2ab0*/  BSYNC B1 ;  /* 0x0000000000017941 */ /* 0x000fea0003800000 */
.L_x_54:
        /* <DEDUP_REMOVED lines=10> */
.L_x_57:
[----:B------:R-:W-:Y:S05]  /*2b60*/  BSYNC B1 ;  /* 0x0000000000017941 */ /* 0x000fea0003800000 */
.L_x_56:
        /* <DEDUP_REMOVED lines=9> */
.L_x_59:
[----:B------:R-:W-:Y:S05]  /*2c00*/  BSYNC B1 ;  /* 0x0000000000017941 */ /* 0x000fea0003800000 */
.L_x_58:
        /* <DEDUP_REMOVED lines=9> */
.L_x_61:
[----:B------:R-:W-:Y:S05]  /*2ca0*/  BSYNC B1 ;  /* 0x0000000000017941 */ /* 0x000fea0003800000 */
.L_x_60:
        /* <DEDUP_REMOVED lines=10> */
.L_x_63:
[----:B------:R-:W-:Y:S05]  /*2d50*/  BSYNC B1 ;  /* 0x0000000000017941 */ /* 0x000fea0003800000 */
.L_x_62:
        /* <DEDUP_REMOVED lines=10> */
.L_x_65:
[----:B------:R-:W-:Y:S05]  /*2e00*/  BSYNC B1 ;  /* 0x0000000000017941 */ /* 0x000fea0003800000 */
.L_x_64:
        /* <DEDUP_REMOVED lines=9> */
.L_x_67:
[----:B------:R-:W-:Y:S05]  /*2ea0*/  BSYNC B1 ;  /* 0x0000000000017941 */ /* 0x000fea0003800000 */
.L_x_66:
        /* <DEDUP_REMOVED lines=9> */
.L_x_69:
[----:B------:R-:W-:Y:S05]  /*2f40*/  BSYNC B1 ;  /* 0x0000000000017941 */ /* 0x000fea0003800000 */
.L_x_68:
        /* <DEDUP_REMOVED lines=10> */
.L_x_71:
[----:B------:R-:W-:Y:S05]  /*2ff0*/  BSYNC B1 ;  /* 0x0000000000017941 */ /* 0x000fea0003800000 */
.L_x_70:
        /* <DEDUP_REMOVED lines=10> */
.L_x_73:
[----:B------:R-:W-:Y:S05]  /*30a0*/  BSYNC B1 ;  /* 0x0000000000017941 */ /* 0x000fea0003800000 */
.L_x_72:
        /* <DEDUP_REMOVED lines=9> */
.L_x_75:
[----:B------:R-:W-:Y:S05]  /*3140*/  BSYNC B1 ;  /* 0x0000000000017941 */ /* 0x000fea0003800000 */
.L_x_74:
        /* <DEDUP_REMOVED lines=9> */
.L_x_77:
[----:B------:R-:W-:Y:S05]  /*31e0*/  BSYNC B1 ;  /* 0x0000000000017941 */ /* 0x000fea0003800000 */
.L_x_76:
        /* <DEDUP_REMOVED lines=10> */
.L_x_79:
[----:B------:R-:W-:Y:S05]  /*3290*/  BSYNC B1 ;  /* 0x0000000000017941 */ /* 0x000fea0003800000 */
.L_x_78:
        /* <DEDUP_REMOVED lines=10> */
.L_x_81:
[----:B------:R-:W-:Y:S05]  /*3340*/  BSYNC B1 ;  /* 0x0000000000017941 */ /* 0x000fea0003800000 */
.L_x_80:
        /* <DEDUP_REMOVED lines=9> */
.L_x_83:
[----:B------:R-:W-:Y:S05]  /*33e0*/  BSYNC B1 ;  /* 0x0000000000017941 */ /* 0x000fea0003800000 */
.L_x_82:
        /* <DEDUP_REMOVED lines=9> */
.L_x_85:
[----:B------:R-:W-:Y:S05]  /*3480*/  BSYNC B1 ;  /* 0x0000000000017941 */ /* 0x000fea0003800000 */
.L_x_84:
        /* <DEDUP_REMOVED lines=10> */
.L_x_87:
[----:B------:R-:W-:Y:S05]  /*3530*/  BSYNC B1 ;  /* 0x0000000000017941 */ /* 0x000fea0003800000 */
.L_x_86:
[----:B-----5:R-:W-:Y:S01]  /*3540*/  LOP3.LUT R5, R24, 0xffffe000, RZ, 0xc0, !PT ;  /* 0xffffe00018057812 */ /* 0x020fe200078ec0ff */
[----:B------:R-:W-:Y:S01]  /*3550*/  BSSY B1, `(.L_x_88) ;  /* 0x000000b000017945 */ /* 0x000fe20003800000 */
[----:B------:R-:W-:Y:S01]  /*3560*/  ISETP.GT.AND P0, PT, R4, 0x39, PT ;  /* 0x000000390400780c */ /* 0x000fe20003f04270 */
[----:B------:R-:W-:Y:S02]  /*3570*/  @P2 IMAD.MOV.U32 R4, RZ, RZ, R8 ;  /* 0x000000ffff042224 */ /* 0x000fe400078e0008 */
[----:B------:R-:W-:Y:S01]  /*3580*/  FMUL R5, R5, R56 ;  /* 0x0000003805057220 */ /* 0x000fe20000400000 */
[----:B------:R-:W-:-:S03]  /*3590*/  ISETP.GT.AND P3, PT, R3, RZ, P0 ;  /* 0x000000ff0300720c */ /* 0x000fc60000764270 */
[----:B------:R-:W-:Y:S01]  /*35a0*/  FFMA R15, R52, R23, R5 ;  /* 0x00000017340f7223 */ /* 0x000fe20000000005 */
[----:B------:R-:W-:-:S04]  /*35b0*/  @P2 IMAD.MOV.U32 R5, RZ, RZ, R9 ;  /* 0x000000ffff052224 */ /* 0x000fc800078e0009 */
[----:B------:R-:W-:-:S05]  /*35c0*/  F2FP.TF32.F32.PACK_B R15, R15 ;  /* 0x0000000fff0f723e */ /* 0x000fca00024050ff */
[----:B------:R0:W-:Y:S01]  /*35d0*/  @P2 STG.E desc[UR36][R4.64+0xe0], R15 ;  /* 0x0000e00f04002986 */ /* 0x0001e2000c101924 */
[----:B------:R-:W-:Y:S05]  /*35e0*/  @!P3 BRA `(.L_x_89) ;  /* 0x000000000004b947 */ /* 0x000fea0003800000 */
[----:B------:R0:W5:Y:S02]  /*35f0*/  LDG.E.LTC128B R24, desc[UR36][R6.64+0xe4] ;  /* 0x0000e42406187981 */ /* 0x000164000c1e1920 */
.L_x_89:
[----:B------:R-:W-:Y:S05]  /*3600*/  BSYNC B1 ;  /* 0x0000000000017941 */ /* 0x000fea0003800000 */
.L_x_88:
        /* <DEDUP_REMOVED lines=9> */
.L_x_91:
[----:B------:R-:W-:Y:S05]  /*36a0*/  BSYNC B1 ;  /* 0x0000000000017941 */ /* 0x000fea0003800000 */
.L_x_90:
[----:B-----5:R-:W-:Y:S01]  /*36b0*/  LOP3.LUT R5, R24, 0xffffe000, RZ, 0xc0, !PT ;  /* 0xffffe00018057812 */ /* 0x020fe200078ec0ff */
[----:B------:R-:W-:Y:S01]  /*36c0*/  @P1 IMAD.MOV.U32 R4, RZ, RZ, R12 ;  /* 0x000000ffff041224 */ /* 0x000fe200078e000c */
[----:B------:R-:W-:Y:S01]  /*36d0*/  ISETP.GT.AND P0, PT, R3, 0x8, P0 ;  /* 0x000000080300780c */ /* 0x000fe20000704270 */
[----:B------:R-:W-:Y:S02]  /*36e0*/  BSSY B1, `(.L_x_92) ;  /* 0x0000008000017945 */ /* 0x000fe40003800000 */
[----:B------:R-:W-:-:S04]  /*36f0*/  FMUL R5, R5, R56 ;  /* 0x0000003805057220 */ /* 0x000fc80000400000 */
[----:B-1----:R-:W-:Y:S01]  /*3700*/  FFMA R7, R54, R23, R5 ;  /* 0x0000001736077223 */ /* 0x002fe20000000005 */
[----:B------:R-:W-:-:S04]  /*3710*/  @P1 IMAD.MOV.U32 R5, RZ, RZ, R13 ;  /* 0x000000ffff051224 */ /* 0x000fc800078e000d */
[----:B------:R-:W-:-:S05]  /*3720*/  F2FP.TF32.F32.PACK_B R7, R7 ;  /* 0x00000007ff07723e */ /* 0x000fca00024050ff */
[----:B------:R1:W-:Y:S01]  /*3730*/  @P1 STG.E desc[UR36][R4.64+0xe0], R7 ;  /* 0x0000e00704001986 */ /* 0x0003e2000c101924 */
[----:B------:R-:W-:Y:S05]  /*3740*/  @!P0 BRA `(.L_x_93) ;  /* 0x0000000000048947 */ /* 0x000fea0003800000 */
[----:B------:R0:W5:Y:S02]  /*3750*/  LDG.E.LTC128B R24, desc[UR36][R10.64+0xe4] ;  /* 0x0000e4240a187981 */ /* 0x000164000c1e1920 */
.L_x_93:
[----:B------:R-:W-:Y:S05]  /*3760*/  BSYNC B1 ;  /* 0x0000000000017941 */ /* 0x000fea0003800000 */
.L_x_92:
[----:B------:R-:W-:Y:S05]  /*3770*/  @!P0 BRA `(.L_x_94) ;  /* 0x0000000800908947 */ /* 0x000fea0003800000 */
[----:B-----5:R-:W-:-:S05]  /*3780*/  LOP3.LUT R3, R24, 0xffffe000, RZ, 0xc0, !PT ;  /* 0xffffe00018037812 */ /* 0x020fca00078ec0ff */
[----:B-1----:R-:W-:-:S04]  /*3790*/  FMUL R4, R3, R56 ;  /* 0x0000003803047220 */ /* 0x002fc80000400000 */
[----:B------:R-:W-:-:S05]  /*37a0*/  FFMA R55, R55, R23, R4 ;  /* 0x0000001737377223 */ /* 0x000fca0000000004 */
[----:B------:R-:W-:-:S05]  /*37b0*/  F2FP.TF32.F32.PACK_B R55, R55 ;  /* 0x00000037ff37723e */ /* 0x000fca00024050ff */
[----:B------:R1:W-:Y:S01]  /*37c0*/  STG.E desc[UR36][R12.64+0xe4], R55 ;  /* 0x0000e4370c007986 */ /* 0x0003e2000c101924 */
[----:B------:R-:W-:Y:S05]  /*37d0*/  BRA `(.L_x_94) ;  /* 0x0000000800787947 */ /* 0x000fea0003800000 */
.L_x_33:
[----:B------:R-:W-:Y:S01]  /*37e0*/  ISETP.GT.AND P4, PT, R4, 0x1, PT ;  /* 0x000000010400780c */ /* 0x000fe20003f84270 */
[----:B------:R-:W-:Y:S01]  /*37f0*/  ULDC.64 UR4, c[0x0][0x5c0] ;  /* 0x0001700000047ab9 */ /* 0x000fe20000000a00 */
[-C--:B------:R-:W-:Y:S01]  /*3800*/  FMUL R5, R24, R23.reuse ;  /* 0x0000001718057220 */ /* 0x080fe20000400000 */
[----:B------:R-:W-:Y:S01]  /*3810*/  LEA R6, P1, R60, UR4, 0x2 ;  /* 0x000000043c067c11 */ /* 0x000fe2000f8210ff */
[-C--:B------:R-:W-:Y:S01]  /*3820*/  FMUL R25, R25, R23.reuse ;  /* 0x0000001719197220 */ /* 0x080fe20000400000 */
[C---:B------:R-:W-:Y:S01]  /*3830*/  ISETP.GT.AND P0, PT, R3.reuse, RZ, P4 ;  /* 0x000000ff0300720c */ /* 0x040fe20002704270 */
[-C--:B------:R-:W-:Y:S01]  /*3840*/  FMUL R11, R26, R23.reuse ;  /* 0x000000171a0b7220 */ /* 0x080fe20000400000 */
[----:B------:R-:W-:Y:S01]  /*3850*/  ISETP.GT.AND P3, PT, R3, 0x8, P3 ;  /* 0x000000080300780c */ /* 0x000fe20001f64270 */
[-C--:B------:R-:W-:Y:S01]  /*3860*/  FMUL R27, R27, R23.reuse ;  /* 0x000000171b1b7220 */ /* 0x080fe20000400000 */
[----:B------:R-:W-:Y:S01]  /*3870*/  LEA.HI.X R7, R60, UR5, R75, 0x2, P1 ;  /* 0x000000053c077c11 */ /* 0x000fe200088f144b */
[----:B------:R-:W-:Y:S01]  /*3880*/  FMUL R29, R29, R23 ;  /* 0x000000171d1d7220 */ /* 0x000fe20000400000 */
[----:B------:R-:W-:Y:S01]  /*3890*/  F2FP.TF32.F32.PACK_B R5, R5 ;  /* 0x00000005ff05723e */ /* 0x000fe200024050ff */
[-C--:B------:R-:W-:Y:S01]  /*38a0*/  FMUL R31, R31, R23.reuse ;  /* 0x000000171f1f7220 */ /* 0x080fe20000400000 */
[C---:B------:R-:W-:Y:S01]  /*38b0*/  SHF.L.U64.HI R67, R66.reuse, 0x5, R67 ;  /* 0x0000000542437819 */ /* 0x040fe20000010243 */
[----:B------:R-:W-:Y:S01]  /*38c0*/  FMUL R33, R33, R23 ;  /* 0x0000001721217220 */ /* 0x000fe20000400000 */
[----:B------:R-:W-:Y:S01]  /*38d0*/  LEA R8, P1, R66, R6, 0x5 ;  /* 0x0000000642087211 */ /* 0x000fe200078228ff */
[----:B------:R0:W-:Y:S01]  /*38e0*/  @P2 STG.E desc[UR36][R6.64], R5 ;  /* 0x0000000506002986 */ /* 0x0001e2000c101924 */
[----:B------:R-:W-:Y:S01]  /*38f0*/  F2FP.TF32.F32.PACK_B R25, R25 ;  /* 0x00000019ff19723e */ /* 0x000fe200024050ff */
[----:B------:R-:W-:Y:S01]  /*3900*/  FMUL R13, R34, R23 ;  /* 0x00000017220d7220 */ /* 0x000fe20000400000 */
[----:B------:R-:W-:Y:S01]  /*3910*/  F2FP.TF32.F32.PACK_B R11, R11 ;  /* 0x0000000bff0b723e */ /* 0x000fe200024050ff */
[----:B------:R-:W-:Y:S01]  /*3920*/  IMAD.X R9, R67, 0x1, R7, P1 ;  /* 0x0000000143097824 */ /* 0x000fe200008e0607 */
[C---:B------:R-:W-:Y:S01]  /*3930*/  ISETP.GT.AND P2, PT, R4.reuse, 0x8, PT ;  /* 0x000000080400780c */ /* 0x040fe20003f44270 */
[----:B------:R-:W-:Y:S01]  /*3940*/  @P0 STG.E desc[UR36][R6.64+0x4], R25 ;  /* 0x0000041906000986 */ /* 0x000fe2000c101924 */
[----:B------:R-:W-:Y:S01]  /*3950*/  ISETP.GT.AND P0, PT, R4, 0x9, PT ;  /* 0x000000090400780c */ /* 0x000fe20003f04270 */
[-C--:B------:R-:W-:Y:S01]  /*3960*/  FMUL R35, R35, R23.reuse ;  /* 0x0000001723237220 */ /* 0x080fe20000400000 */
[C---:B------:R-:W-:Y:S01]  /*3970*/  ISETP.GT.AND P4, PT, R3.reuse, 0x8, P4 ;  /* 0x000000080300780c */ /* 0x040fe20002784270 */
[----:B------:R1:W-:Y:S01]  /*3980*/  @P3 STG.E desc[UR36][R8.64], R11 ;  /* 0x0000000b08003986 */ /* 0x0003e2000c101924 */
[C---:B------:R-:W-:Y:S01]  /*3990*/  ISETP.GT.AND P1, PT, R3.reuse, RZ, P2 ;  /* 0x000000ff0300720c */ /* 0x040fe20001724270 */
[-C--:B0-----:R-:W-:Y:S01]  /*39a0*/  FMUL R5, R28, R23.reuse ;  /* 0x000000171c057220 */ /* 0x081fe20000400000 */
[----:B------:R-:W-:Y:S01]  /*39b0*/  ISETP.GT.AND P3, PT, R3, RZ, P0 ;  /* 0x000000ff0300720c */ /* 0x000fe20000764270 */
[----:B------:R-:W-:Y:S01]  /*39c0*/  FMUL R37, R37, R23 ;  /* 0x0000001725257220 */ /* 0x000fe20000400000 */
[----:B------:R-:W-:Y:S01]  /*39d0*/  F2FP.TF32.F32.PACK_B R27, R27 ;  /* 0x0000001bff1b723e */ /* 0x000fe200024050ff */
[----:B------:R-:W-:Y:S01]  /*39e0*/  FMUL R39, R39, R23 ;  /* 0x0000001727277220 */ /* 0x000fe20000400000 */
[----:B------:R-:W-:Y:S01]  /*39f0*/  F2FP.TF32.F32.PACK_B R5, R5 ;  /* 0x00000005ff05723e */ /* 0x000fe200024050ff */
[-C--:B------:R-:W-:Y:S01]  /*3a00*/  FMUL R41, R41, R23.reuse ;  /* 0x0000001729297220 */ /* 0x080fe20000400000 */
[----:B------:R-:W-:Y:S01]  /*3a10*/  ISETP.GT.AND P2, PT, R3, 0x8, P2 ;  /* 0x000000080300780c */ /* 0x000fe20001744270 */
[----:B------:R-:W-:Y:S01]  /*3a20*/  FMUL R43, R43, R23 ;  /* 0x000000172b2b7220 */ /* 0x000fe20000400000 */
[----:B------:R-:W-:Y:S01]  /*3a30*/  F2FP.TF32.F32.PACK_B R29, R29 ;  /* 0x0000001dff1d723e */ /* 0x000fe200024050ff */
[----:B------:R-:W-:Y:S01]  /*3a40*/  @P4 STG.E desc[UR36][R8.64+0x4], R27 ;  /* 0x0000041b08004986 */ /* 0x000fe2000c101924 */
[-C--:B-1----:R-:W-:Y:S01]  /*3a50*/  FMUL R11, R30, R23.reuse ;  /* 0x000000171e0b7220 */ /* 0x082fe20000400000 */
[----:B------:R-:W-:Y:S01]  /*3a60*/  ISETP.GT.AND P0, PT, R3, 0x8, P0 ;  /* 0x000000080300780c */ /* 0x000fe20000704270 */
[-C--:B------:R-:W-:Y:S01]  /*3a70*/  FMUL R45, R45, R23.reuse ;  /* 0x000000172d2d7220 */ /* 0x080fe20000400000 */
[----:B------:R0:W-:Y:S01]  /*3a80*/  @P1 STG.E desc[UR36][R6.64+0x20], R5 ;  /* 0x0000200506001986 */ /* 0x0001e2000c101924 */
[C---:B------:R-:W-:Y:S01]  /*3a90*/  ISETP.GT.AND P4, PT, R4.reuse, 0x11, PT ;  /* 0x000000110400780c */ /* 0x040fe20003f84270 */
[----:B------:R-:W-:Y:S01]  /*3aa0*/  FMUL R47, R47, R23 ;  /* 0x000000172f2f7220 */ /* 0x000fe20000400000 */
[----:B------:R-:W-:Y:S01]  /*3ab0*/  F2FP.TF32.F32.PACK_B R11, R11 ;  /* 0x0000000bff0b723e */ /* 0x000fe200024050ff */
[----:B------:R-:W-:Y:S01]  /*3ac0*/  @P3 STG.E desc[UR36][R6.64+0x24], R29 ;  /* 0x0000241d06003986 */ /* 0x000fe2000c101924 */
[----:B------:R-:W-:Y:S01]  /*3ad0*/  ISETP.GT.AND P3, PT, R4, 0x10, PT ;  /* 0x000000100400780c */ /* 0x000fe20003f64270 */
[----:B------:R-:W-:Y:S01]  /*3ae0*/  FMUL R49, R49, R23 ;  /* 0x0000001731317220 */ /* 0x000fe20000400000 */
[----:B------:R-:W-:Y:S01]  /*3af0*/  F2FP.TF32.F32.PACK_B R31, R31 ;  /* 0x0000001fff1f723e */ /* 0x000fe200024050ff */
[----:B------:R1:W-:Y:S01]  /*3b00*/  @P2 STG.E desc[UR36][R8.64+0x20], R11 ;  /* 0x0000200b08002986 */ /* 0x0003e2000c101924 */
[C---:B------:R-:W-:Y:S01]  /*3b10*/  ISETP.GT.AND P1, PT, R3.reuse, RZ, P3 ;  /* 0x000000ff0300720c */ /* 0x040fe20001f24270 */
[-C--:B------:R-:W-:Y:S01]  /*3b20*/  FMUL R15, R50, R23.reuse ;  /* 0x00000017320f7220 */ /* 0x080fe20000400000 */
[C---:B------:R-:W-:Y:S01]  /*3b30*/  ISETP.GT.AND P2, PT, R3.reuse, RZ, P4 ;  /* 0x000000ff0300720c */ /* 0x040fe20002744270 */
[----:B0-----:R-:W-:Y:S01]  /*3b40*/  FMUL R5, R32, R23 ;  /* 0x0000001720057220 */ /* 0x001fe20000400000 */
[----:B------:R-:W-:Y:S01]  /*3b50*/  ISETP.GT.AND P3, PT, R3, 0x8, P3 ;  /* 0x000000080300780c */ /* 0x000fe20001f64270 */
[----:B------:R-:W-:Y:S01]  /*3b60*/  @P0 STG.E desc[UR36][R8.64+0x24], R31 ;  /* 0x0000241f08000986 */ /* 0x000fe2000c101924 */
[----:B------:R-:W-:Y:S01]  /*3b70*/  F2FP.TF32.F32.PACK_B R33, R33 ;  /* 0x00000021ff21723e */ /* 0x000fe200024050ff */
[----:B------:R-:W-:Y:S01]  /*3b80*/  FMUL R51, R51, R23 ;  /* 0x0000001733337220 */ /* 0x000fe20000400000 */
[----:B------:R-:W-:Y:S01]  /*3b90*/  F2FP.TF32.F32.PACK_B R5, R5 ;  /* 0x00000005ff05723e */ /* 0x000fe200024050ff */
[----:B------:R-:W-:Y:S01]  /*3ba0*/  FMUL R53, R53, R23 ;  /* 0x0000001735357220 */ /* 0x000fe20000400000 */
[----:B------:R-:W-:Y:S01]  /*3bb0*/  F2FP.TF32.F32.PACK_B R13, R13 ;  /* 0x0000000dff0d723e */ /* 0x000fe200024050ff */
[-C--:B-1----:R-:W-:Y:S01]  /*3bc0*/  FMUL R11, R38, R23.reuse ;  /* 0x00000017260b7220 */ /* 0x082fe20000400000 */
[C---:B------:R-:W-:Y:S01]  /*3bd0*/  ISETP.GT.AND P0, PT, R4.reuse, 0x19, PT ;  /* 0x000000190400780c */ /* 0x040fe20003f04270 */
[----:B------:R0:W-:Y:S01]  /*3be0*/  @P1 STG.E desc[UR36][R6.64+0x40], R5 ;  /* 0x0000400506001986 */ /* 0x0001e2000c101924 */
[----:B------:R-:W-:Y:S01]  /*3bf0*/  ISETP.GT.AND P1, PT, R4, 0x18, PT ;  /* 0x000000180400780c */ /* 0x000fe20003f24270 */
[----:B------:R-:W-:Y:S01]  /*3c00*/  FMUL R55, R55, R23 ;  /* 0x0000001737377220 */ /* 0x000fe20000400000 */
[C---:B------:R-:W-:Y:S01]  /*3c10*/  ISETP.GT.AND P4, PT, R3.reuse, 0x8, P4 ;  /* 0x000000080300780c */ /* 0x040fe20002784270 */
[----:B------:R-:W-:Y:S01]  /*3c20*/  @P2 STG.E desc[UR36][R6.64+0x44], R33 ;  /* 0x0000442106002986 */ /* 0x000fe2000c101924 */
[----:B------:R-:W-:-:S02]  /*3c30*/  ISETP.GT.AND P2, PT, R3, RZ, P1 ;  /* 0x000000ff0300720c */ /* 0x000fc40000f44270 */
[C---:B------:R-:W-:Y:S01]  /*3c40*/  ISETP.GT.AND P1, PT, R3.reuse, 0x8, P1 ;  /* 0x000000080300780c */ /* 0x040fe20000f24270 */
[----:B------:R1:W-:Y:S01]  /*3c50*/  @P3 STG.E desc[UR36][R8.64+0x40], R13 ;  /* 0x0000400d08003986 */ /* 0x0003e2000c101924 */
[----:B------:R-:W-:Y:S02]  /*3c60*/  ISETP.GT.AND P3, PT, R3, RZ, P0 ;  /* 0x000000ff0300720c */ /* 0x000fe40000764270 */
[----:B------:R-:W-:Y:S01]  /*3c70*/  F2FP.TF32.F32.PACK_B R35, R35 ;  /* 0x00000023ff23723e */ /* 0x000fe200024050ff */
[----:B0-----:R-:W-:Y:S01]  /*3c80*/  FMUL R5, R36, R23 ;  /* 0x0000001724057220 */ /* 0x001fe20000400000 */
[----:B------:R-:W-:Y:S02]  /*3c90*/  F2FP.TF32.F32.PACK_B R37, R37 ;  /* 0x00000025ff25723e */ /* 0x000fe400024050ff */
[----:B------:R-:W-:Y:S01]  /*3ca0*/  F2FP.TF32.F32.PACK_B R11, R11 ;  /* 0x0000000bff0b723e */ /* 0x000fe200024050ff */
[----:B------:R-:W-:Y:S01]  /*3cb0*/  @P4 STG.E desc[UR36][R8.64+0x44], R35 ;  /* 0x0000442308004986 */ /* 0x000fe2000c101924 */
[----:B------:R-:W-:-:S02]  /*3cc0*/  F2FP.TF32.F32.PACK_B R5, R5 ;  /* 0x00000005ff05723e */ /* 0x000fc400024050ff */
[----:B------:R-:W-:Y:S01]  /*3cd0*/  F2FP.TF32.F32.PACK_B R39, R39 ;  /* 0x00000027ff27723e */ /* 0x000fe200024050ff */
[----:B-1----:R-:W-:Y:S01]  /*3ce0*/  FMUL R13, R42, R23 ;  /* 0x000000172a0d7220 */ /* 0x002fe20000400000 */
[----:B------:R-:W-:Y:S01]  /*3cf0*/  F2FP.TF32.F32.PACK_B R41, R41 ;  /* 0x00000029ff29723e */ /* 0x000fe200024050ff */
[----:B------:R0:W-:Y:S01]  /*3d00*/  @P2 STG.E desc[UR36][R6.64+0x60], R5 ;  /* 0x0000600506002986 */ /* 0x0001e2000c101924 */
[C---:B------:R-:W-:Y:S02]  /*3d10*/  ISETP.GT.AND P2, PT, R4.reuse, 0x20, PT ;  /* 0x000000200400780c */ /* 0x040fe40003f44270 */
[----:B------:R-:W-:Y:S01]  /*3d20*/  F2FP.TF32.F32.PACK_B R13, R13 ;  /* 0x0000000dff0d723e */ /* 0x000fe200024050ff */
[----:B------:R-:W-:Y:S01]  /*3d30*/  @P3 STG.E desc[UR36][R6.64+0x64], R37 ;  /* 0x0000642506003986 */ /* 0x000fe2000c101924 */
[C---:B------:R-:W-:Y:S02]  /*3d40*/  ISETP.GT.AND P3, PT, R3.reuse, 0x8, P0 ;  /* 0x000000080300780c */ /* 0x040fe40000764270 */
[----:B------:R-:W-:Y:S01]  /*3d50*/  ISETP.GT.AND P0, PT, R4, 0x21, PT ;  /* 0x000000210400780c */ /* 0x000fe20003f04270 */
[----:B------:R1:W-:Y:S01]  /*3d60*/  @P1 STG.E desc[UR36][R8.64+0x60], R11 ;  /* 0x0000600b08001986 */ /* 0x0003e2000c101924 */
[----:B------:R-:W-:-:S02]  /*3d70*/  ISETP.GT.AND P4, PT, R3, RZ, P2 ;  /* 0x000000ff0300720c */ /* 0x000fc40001784270 */
[C---:B------:R-:W-:Y:S01]  /*3d80*/  ISETP.GT.AND P1, PT, R3.reuse, RZ, P0 ;  /* 0x000000ff0300720c */ /* 0x040fe20000724270 */
[----:B0-----:R-:W-:Y:S01]  /*3d90*/  FMUL R5, R40, R23 ;  /* 0x0000001728057220 */ /* 0x001fe20000400000 */
[C---:B------:R-:W-:Y:S02]  /*3da0*/  ISETP.GT.AND P2, PT, R3.reuse, 0x8, P2 ;  /* 0x000000080300780c */ /* 0x040fe40001744270 */
[----:B------:R-:W-:Y:S02]  /*3db0*/  F2FP.TF32.F32.PACK_B R43, R43 ;  /* 0x0000002bff2b723e */ /* 0x000fe400024050ff */
[----:B------:R-:W-:Y:S01]  /*3dc0*/  F2FP.TF32.F32.PACK_B R5, R5 ;  /* 0x00000005ff05723e */ /* 0x000fe200024050ff */
[----:B------:R-:W-:Y:S01]  /*3dd0*/  @P3 STG.E desc[UR36][R8.64+0x64], R39 ;  /* 0x0000642708003986 */ /* 0x000fe2000c101924 */
[----:B------:R-:W-:Y:S01]  /*3de0*/  ISETP.GT.AND P3, PT, R3, 0x8, P0 ;  /* 0x000000080300780c */ /* 0x000fe20000764270 */
[----:B-1----:R-:W-:Y:S01]  /*3df0*/  FMUL R11, R46, R23 ;  /* 0x000000172e0b7220 */ /* 0x002fe20000400000 */
[----:B------:R-:W-:Y:S01]  /*3e00*/  ISETP.GT.AND P0, PT, R4, 0x29, PT ;  /* 0x000000290400780c */ /* 0x000fe20003f04270 */
[----:B------:R0:W-:Y:S01]  /*3e10*/  @P4 STG.E desc[UR36][R6.64+0x80], R5 ;  /* 0x0000800506004986 */ /* 0x0001e2000c101924 */
[----:B------:R-:W-:-:S02]  /*3e20*/  F2FP.TF32.F32.PACK_B R45, R45 ;  /* 0x0000002dff2d723e */ /* 0x000fc400024050ff */
[----:B------:R-:W-:Y:S01]  /*3e30*/  F2FP.TF32.F32.PACK_B R11, R11 ;  /* 0x0000000bff0b723e */ /* 0x000fe200024050ff */
[----:B------:R-:W-:Y:S01]  /*3e40*/  @P1 STG.E desc[UR36][R6.64+0x84], R41 ;  /* 0x0000842906001986 */ /* 0x000fe2000c101924 */
[----:B------:R-:W-:Y:S02]  /*3e50*/  ISETP.GT.AND P1, PT, R4, 0x28, PT ;  /* 0x000000280400780c */ /* 0x000fe40003f24270 */
[----:B------:R-:W-:Y:S01]  /*3e60*/  F2FP.TF32.F32.PACK_B R47, R47 ;  /* 0x0000002fff2f723e */ /* 0x000fe200024050ff */
[----:B------:R1:W-:Y:S01]  /*3e70*/  @P2 STG.E desc[UR36][R8.64+0x80], R13 ;  /* 0x0000800d08002986 */ /* 0x0003e2000c101924 */
[C---:B------:R-:W-:Y:S02]  /*3e80*/  ISETP.GT.AND P4, PT, R3.reuse, RZ, P1 ;  /* 0x000000ff0300720c */ /* 0x040fe40000f84270 */
[C---:B------:R-:W-:Y:S01]  /*3e90*/  ISETP.GT.AND P2, PT, R3.reuse, RZ, P0 ;  /* 0x000000ff0300720c */ /* 0x040fe20000744270 */
[----:B0-----:R-:W-:Y:S01]  /*3ea0*/  FMUL R5, R44, R23 ;  /* 0x000000172c057220 */ /* 0x001fe20000400000 */
[----:B------:R-:W-:Y:S01]  /*3eb0*/  ISETP.GT.AND P1, PT, R3, 0x8, P1 ;  /* 0x000000080300780c */ /* 0x000fe20000f24270 */
[----:B------:R-:W-:Y:S01]  /*3ec0*/  @P3 STG.E desc[UR36][R8.64+0x84], R43 ;  /* 0x0000842b08003986 */ /* 0x000fe2000c101924 */
[----:B------:R-:W-:-:S02]  /*3ed0*/  ISETP.GT.AND P3, PT, R4, 0x31, PT ;  /* 0x000000310400780c */ /* 0x000fc40003f64270 */
[----:B------:R-:W-:Y:S02]  /*3ee0*/  F2FP.TF32.F32.PACK_B R5, R5 ;  /* 0x00000005ff05723e */ /* 0x000fe400024050ff */
[----:B------:R-:W-:Y:S01]  /*3ef0*/  ISETP.GT.AND P0, PT, R3, 0x8, P0 ;  /* 0x000000080300780c */ /* 0x000fe20000704270 */
[----:B-1----:R-:W-:Y:S01]  /*3f00*/  FMUL R13, R48, R23 ;  /* 0x00000017300d7220 */ /* 0x002fe20000400000 */
[----:B------:R-:W-:Y:S01]  /*3f10*/  F2FP.TF32.F32.PACK_B R49, R49 ;  /* 0x00000031ff31723e */ /* 0x000fe200024050ff */
[----:B------:R-:W-:Y:S01]  /*3f20*/  @P4 STG.E desc[UR36][R6.64+0xa0], R5 ;  /* 0x0000a00506004986 */ /* 0x000fe2000c101924 */
[----:B------:R-:W-:Y:S02]  /*3f30*/  F2FP.TF32.F32.PACK_B R15, R15 ;  /* 0x0000000fff0f723e */ /* 0x000fe400024050ff */
[----:B------:R-:W-:Y:S01]  /*3f40*/  F2FP.TF32.F32.PACK_B R13, R13 ;  /* 0x0000000dff0d723e */ /* 0x000fe200024050ff */
[----:B------:R-:W-:Y:S01]  /*3f50*/  @P2 STG.E desc[UR36][R6.64+0xa4], R45 ;  /* 0x0000a42d06002986 */ /* 0x000fe2000c101924 */
[----:B------:R-:W-:-:S02]  /*3f60*/  ISETP.GT.AND P2, PT, R4, 0x30, PT ;  /* 0x000000300400780c */ /* 0x000fc40003f44270 */
[----:B------:R-:W-:Y:S01]  /*3f70*/  F2FP.TF32.F32.PACK_B R51, R51 ;  /* 0x00000033ff33723e */ /* 0x000fe200024050ff */
[----:B------:R0:W-:Y:S01]  /*3f80*/  @P1 STG.E desc[UR36][R8.64+0xa0], R11 ;  /* 0x0000a00b08001986 */ /* 0x0001e2000c101924 */
[C---:B------:R-:W-:Y:S02]  /*3f90*/  ISETP.GT.AND P4, PT, R3.reuse, RZ, P2 ;  /* 0x000000ff0300720c */ /* 0x040fe40001784270 */
[C---:B------:R-:W-:Y:S01]  /*3fa0*/  ISETP.GT.AND P1, PT, R3.reuse, RZ, P3 ;  /* 0x000000ff0300720c */ /* 0x040fe20001f24270 */
[----:B------:R-:W-:Y:S01]  /*3fb0*/  @P0 STG.E desc[UR36][R8.64+0xa4], R47 ;  /* 0x0000a42f08000986 */ /* 0x000fe2000c101924 */
[C---:B------:R-:W-:Y:S02]  /*3fc0*/  ISETP.GT.AND P2, PT, R3.reuse, 0x8, P2 ;  /* 0x000000080300780c */ /* 0x040fe40001744270 */
[----:B------:R-:W-:Y:S02]  /*3fd0*/  ISETP.GT.AND P0, PT, R4, 0x38, PT ;  /* 0x000000380400780c */ /* 0x000fe40003f04270 */
[----:B------:R-:W-:-:S02]  /*3fe0*/  ISETP.GT.AND P3, PT, R3, 0x8, P3 ;  /* 0x000000080300780c */ /* 0x000fc40001f64270 */
[----:B------:R-:W-:Y:S01]  /*3ff0*/  F2FP.TF32.F32.PACK_B R53, R53 ;  /* 0x00000035ff35723e */ /* 0x000fe200024050ff */
[----:B0-----:R-:W-:Y:S01]  /*4000*/  FMUL R11, R54, R23 ;  /* 0x00000017360b7220 */ /* 0x001fe20000400000 */
[----:B------:R-:W-:Y:S01]  /*4010*/  F2FP.TF32.F32.PACK_B R55, R55 ;  /* 0x00000037ff37723e */ /* 0x000fe200024050ff */
[----:B------:R-:W-:Y:S01]  /*4020*/  @P4 STG.E desc[UR36][R6.64+0xc0], R13 ;  /* 0x0000c00d06004986 */ /* 0x000fe2000c101924 */
[----:B------:R-:W-:Y:S01]  /*4030*/  ISETP.GT.AND P4, PT, R4, 0x39, PT ;  /* 0x000000390400780c */ /* 0x000fe20003f84270 */
[----:B------:R-:W-:Y:S01]  /*4040*/  @P1 IMAD.MOV.U32 R4, RZ, RZ, R6 ;  /* 0x000000ffff041224 */ /* 0x000fe200078e0006 */
[----:B------:R-:W-:Y:S01]  /*4050*/  F2FP.TF32.F32.PACK_B R11, R11 ;  /* 0x0000000bff0b723e */ /* 0x000fe200024050ff */
[----:B------:R-:W-:-:S05]  /*4060*/  @P1 IMAD.MOV.U32 R5, RZ, RZ, R7 ;  /* 0x000000ffff051224 */ /* 0x000fca00078e0007 */
[----:B------:R0:W-:Y:S01]  /*4070*/  @P1 STG.E desc[UR36][R4.64+0xc4], R49 ;  /* 0x0000c43104001986 */ /* 0x0001e2000c101924 */
[C---:B------:R-:W-:Y:S02]  /*4080*/  ISETP.GT.AND P1, PT, R3.reuse, RZ, P0 ;  /* 0x000000ff0300720c */ /* 0x040fe40000724270 */
[----:B------:R-:W-:Y:S01]  /*4090*/  ISETP.GT.AND P0, PT, R3, 0x8, P0 ;  /* 0x000000080300780c */ /* 0x000fe20000704270 */
[----:B0-----:R-:W-:Y:S02]  /*40a0*/  @P2 IMAD.MOV.U32 R4, RZ, RZ, R8 ;  /* 0x000000ffff042224 */ /* 0x001fe400078e0008 */
[----:B------:R-:W-:-:S05]  /*40b0*/  @P2 IMAD.MOV.U32 R5, RZ, RZ, R9 ;  /* 0x000000ffff052224 */ /* 0x000fca00078e0009 */
[----:B------:R0:W-:Y:S01]  /*40c0*/  @P2 STG.E desc[UR36][R4.64+0xc0], R15 ;  /* 0x0000c00f04002986 */ /* 0x0001e2000c101924 */
[C---:B------:R-:W-:Y:S02]  /*40d0*/  ISETP.GT.AND P2, PT, R3.reuse, RZ, P4 ;  /* 0x000000ff0300720c */ /* 0x040fe40002744270 */
[----:B------:R-:W-:Y:S01]  /*40e0*/  ISETP.GT.AND P4, PT, R3, 0x8, P4 ;  /* 0x000000080300780c */ /* 0x000fe20002784270 */
[----:B------:R-:W-:-:S05]  /*40f0*/  FMUL R3, R52, R23 ;  /* 0x0000001734037220 */ /* 0x000fca0000400000 */
[----:B------:R-:W-:Y:S01]  /*4100*/  F2FP.TF32.F32.PACK_B R3, R3 ;  /* 0x00000003ff03723e */ /* 0x000fe200024050ff */
[----:B0-----:R-:W-:Y:S02]  /*4110*/  @P3 IMAD.MOV.U32 R4, RZ, RZ, R8 ;  /* 0x000000ffff043224 */ /* 0x001fe400078e0008 */
[----:B------:R-:W-:-:S05]  /*4120*/  @P3 IMAD.MOV.U32 R5, RZ, RZ, R9 ;  /* 0x000000ffff053224 */ /* 0x000fca00078e0009 */
[----:B------:R0:W-:Y:S02]  /*4130*/  @P3 STG.E desc[UR36][R4.64+0xc4], R51 ;  /* 0x0000c43304003986 */ /* 0x0001e4000c101924 */
[----:B0-----:R-:W-:Y:S02]  /*4140*/  @P1 IMAD.MOV.U32 R4, RZ, RZ, R6 ;  /* 0x000000ffff041224 */ /* 0x001fe400078e0006 */
[----:B------:R-:W-:-:S05]  /*4150*/  @P1 IMAD.MOV.U32 R5, RZ, RZ, R7 ;  /* 0x000000ffff051224 */ /* 0x000fca00078e0007 */
[----:B------:R0:W-:Y:S04]  /*4160*/  @P1 STG.E desc[UR36][R4.64+0xe0], R3 ;  /* 0x0000e00304001986 */ /* 0x0001e8000c101924 */
[----:B------:R1:W-:Y:S01]  /*4170*/  @P2 STG.E desc[UR36][R6.64+0xe4], R53 ;  /* 0x0000e43506002986 */ /* 0x0003e2000c101924 */
[----:B0-----:R-:W-:Y:S02]  /*4180*/  @P0 IMAD.MOV.U32 R4, RZ, RZ, R8 ;  /* 0x000000ffff040224 */ /* 0x001fe400078e0008 */
[----:B------:R-:W-:-:S05]  /*4190*/  @P0 IMAD.MOV.U32 R5, RZ, RZ, R9 ;  /* 0x000000ffff050224 */ /* 0x000fca00078e0009 */
[----:B------:R1:W-:Y:S04]  /*41a0*/  @P0 STG.E desc[UR36][R4.64+0xe0], R11 ;  /* 0x0000e00b04000986 */ /* 0x0003e8000c101924 */
[----:B------:R1:W-:Y:S02]  /*41b0*/  @P4 STG.E desc[UR36][R8.64+0xe4], R55 ;  /* 0x0000e43708004986 */ /* 0x0003e4000c101924 */
.L_x_94:
[----:B------:R-:W-:Y:S05]  /*41c0*/  BSYNC B0 ;  /* 0x0000000000007941 */ /* 0x000fea0003800000 */
.L_x_32:
[----:B------:R-:W-:Y:S01]  /*41d0*/  ULDC UR4, c[0x0][0xc] ;  /* 0x0000030000047ab9 */ /* 0x000fe20000000800 */
[----:B------:R-:W-:Y:S01]  /*41e0*/  ULDC UR5, c[0x0][0x10] ;  /* 0x0000040000057ab9 */ /* 0x000fe20000000800 */
[----:B------:R-:W0:Y:S01]  /*41f0*/  LDC R3, c[0x0][0x14] ;  /* 0x00000500ff037b82 */ /* 0x000e220000000800 */
[----:B------:R-:W-:Y:S01]  /*4200*/  UIMAD.WIDE.U32 UR4, UR4, UR5, URZ ;  /* 0x00000005040472a5 */ /* 0x000fe2000f8e003f */
[----:B------:R-:W-:Y:S02]  /*4210*/  IMAD.MOV.U32 R61, RZ, RZ, -0x1 ;  /* 0xffffffffff3d7424 */ /* 0x000fe400078e00ff */
[----:B--2---:R-:W-:-:S03]  /*4220*/  IMAD.MOV.U32 R57, RZ, RZ, -0x1 ;  /* 0xffffffffff397424 */ /* 0x004fc600078e00ff */
[----:B0-----:R-:W-:-:S04]  /*4230*/  IMAD.WIDE.U32 R16, R3, UR4, R16 ;  /* 0x0000000403107c25 */ /* 0x001fc8000f8e0010 */
[----:B------:R-:W-:Y:S01]  /*4240*/  IMAD R3, R3, UR5, RZ ;  /* 0x0000000503037c24 */ /* 0x000fe2000f8e02ff */
[----:B------:R-:W-:Y:S02]  /*4250*/  ULDC.64 UR4, c[0x0][0x650] ;  /* 0x0001940000047ab9 */ /* 0x000fe40000000a00 */
[----:B------:R-:W-:Y:S01]  /*4260*/  ISETP.GE.U32.AND P0, PT, R16, UR4, PT ;  /* 0x0000000410007c0c */ /* 0x000fe2000bf06070 */
[--C-:B------:R-:W-:Y:S01]  /*4270*/  IMAD.IADD R17, R17, 0x1, R3.reuse ;  /* 0x0000000111117824 */ /* 0x100fe200078e0203 */
[----:B------:R-:W-:-:S04]  /*4280*/  PRMT R3, RZ, 0x7610, R3 ;  /* 0x00007610ff037816 */ /* 0x000fc80000000003 */
[----:B------:R-:W-:-:S13]  /*4290*/  ISETP.GE.U32.AND.EX P0, PT, R17, UR5, PT, P0 ;  /* 0x0000000511007c0c */ /* 0x000fda000bf06100 */
[----:B------:R-:W-:Y:S05]  /*42a0*/  @P0 BRA `(.L_x_95) ;  /* 0x0000000400640947 */ /* 0x000fea0003800000 */
[----:B-1--4-:R-:W0:Y:S01]  /*42b0*/  S2R R12, SR_CTAID.X ;  /* 0x00000000000c7919 */ /* 0x012e220000002500 */
[----:B---3--:R-:W1:Y:S01]  /*42c0*/  LDC.64 R10, c[0x0][0x628] ;  /* 0x00018a00ff0a7b82 */ /* 0x008e620000000a00 */
[----:B------:R-:W-:Y:S01]  /*42d0*/  ULDC UR4, c[0x0][0x150] ;  /* 0x0000540000047ab9 */ /* 0x000fe20000000800 */
[----:B------:R-:W-:Y:S01]  /*42e0*/  IMAD.MOV.U32 R8, RZ, RZ, R16 ;  /* 0x000000ffff087224 */ /* 0x000fe200078e0010 */
[----:B-----5:R-:W2:Y:S01]  /*42f0*/  S2R R24, SR_CTAID.Y ;  /* 0x0000000000187919 */ /* 0x020ea20000002600 */
[----:B------:R-:W-:-:S04]  /*4300*/  IMAD.MOV.U32 R9, RZ, RZ, R17 ;  /* 0x000000ffff097224 */ /* 0x000fc800078e0011 */
[----:B------:R-:W3:Y:S08]  /*4310*/  LDC R21, c[0x0][0x144] ;  /* 0x00005100ff157b82 */ /* 0x000ef00000000800 */
[----:B------:R-:W4:Y:S08]  /*4320*/  LDC R0, c[0x0][0x630] ;  /* 0x00018c00ff007b82 */ /* 0x000f300000000800 */
[----:B------:R-:W2:Y:S01]  /*4330*/  LDC.64 R14, c[0x0][0x620] ;  /* 0x00018800ff0e7b82 */ /* 0x000ea20000000a00 */
[----:B-1----:R-:W-:-:S04]  /*4340*/  ISETP.NE.U32.AND P0, PT, R10, RZ, PT ;  /* 0x000000ff0a00720c */ /* 0x002fc80003f05070 */
[----:B------:R-:W-:Y:S02]  /*4350*/  ISETP.NE.AND.EX P0, PT, R11, RZ, PT, P0 ;  /* 0x000000ff0b00720c */ /* 0x000fe40003f05300 */
[----:B0-----:R-:W-:-:S05]  /*4360*/  I2FP.F32.U32 R3, R12 ;  /* 0x0000000c00037245 */ /* 0x001fca0000201000 */
[----:B------:R-:W-:-:S04]  /*4370*/  FMUL R3, R3, UR4 ;  /* 0x0000000403037c20 */ /* 0x000fc80008400000 */
[----:B------:R0:W1:Y:S02]  /*4380*/  F2I.U32.TRUNC.NTZ R20, R3 ;  /* 0x0000000300147305 */ /* 0x000064000020f000 */
[----:B---34-:R-:W-:Y:S05]  /*4390*/  @!P0 BRA `(.L_x_96) ;  /* 0x0000000000288947 */ /* 0x018fea0003800000 */
[----:B0-----:R-:W0:Y:S02]  /*43a0*/  LDC R3, c[0x0][0x634] ;  /* 0x00018d00ff037b82 */ /* 0x001e240000000800 */
        /* <DEDUP_REMOVED lines=9> */
.L_x_96:
[----:B------:R-:W3:Y:S01]  /*4440*/  LDC.64 R28, c[0x0][0x640] ;  /* 0x00019000ff1c7b82 */ /* 0x000ee20000000a00 */
[-CC-:B------:R-:W-:Y:S01]  /*4450*/  SHF.R.U64 R57, R8, R0.reuse, R9.reuse ;  /* 0x0000000008397219 */ /* 0x180fe20000001209 */
[----:B-1----:R-:W-:Y:S01]  /*4460*/  IMAD.MOV R20, RZ, RZ, -R20 ;  /* 0x000000ffff147224 */ /* 0x002fe200078e0a14 */
[----:B------:R-:W-:Y:S01]  /*4470*/  SHF.R.U32.HI R0, RZ, R0, R9 ;  /* 0x00000000ff007219 */ /* 0x000fe20000011609 */
[----:B------:R-:W-:Y:S01]  /*4480*/  ULDC UR4, c[0x0][0x154] ;  /* 0x0000550000047ab9 */ /* 0x000fe20000000800 */
[----:B0-----:R-:W-:Y:S01]  /*4490*/  IADD3 R3, P0, RZ, -R57, RZ ;  /* 0x80000039ff037210 */ /* 0x001fe20007f1e0ff */
[----:B------:R-:W-:Y:S02]  /*44a0*/  IMAD R21, R21, R20, R12 ;  /* 0x0000001415157224 */ /* 0x000fe400078e020c */
[----:B------:R-:W0:Y:S01]  /*44b0*/  LDC R6, c[0x0][0x618] ;  /* 0x00018600ff067b82 */ /* 0x000e220000000800 */
[----:B------:R-:W-:Y:S02]  /*44c0*/  IMAD.MOV.U32 R7, RZ, RZ, 0x1 ;  /* 0x00000001ff077424 */ /* 0x000fe400078e00ff */
[----:B------:R-:W-:-:S04]  /*44d0*/  IMAD.X R5, RZ, RZ, ~R0, P0 ;  /* 0x000000ffff057224 */ /* 0x000fc800000e0e00 */
[-C--:B--2---:R-:W-:Y:S01]  /*44e0*/  IMAD R0, R5, R14.reuse, RZ ;  /* 0x0000000e05007224 */ /* 0x084fe200078e02ff */
[----:B------:R-:W1:Y:S01]  /*44f0*/  LDC R8, c[0x0][0x608] ;  /* 0x00018200ff087b82 */ /* 0x000e620000000800 */
[----:B------:R-:W-:-:S04]  /*4500*/  IMAD.WIDE.U32 R4, R3, R14, R16 ;  /* 0x0000000e03047225 */ /* 0x000fc800078e0010 */
[----:B------:R-:W-:Y:S01]  /*4510*/  IMAD R3, R3, R15, R0 ;  /* 0x0000000f03037224 */ /* 0x000fe200078e0200 */
[----:B------:R-:W-:Y:S02]  /*4520*/  I2FP.F32.U32 R0, R24 ;  /* 0x0000001800007245 */ /* 0x000fe40000201000 */
[----:B------:R-:W2:Y:S01]  /*4530*/  LDC R26, c[0x0][0x658] ;  /* 0x00019600ff1a7b82 */ /* 0x000ea20000000800 */
[----:B------:R-:W-:Y:S01]  /*4540*/  IMAD.IADD R3, R5, 0x1, R3 ;  /* 0x0000000105037824 */ /* 0x000fe200078e0203 */
[----:B---3--:R-:W-:Y:S01]  /*4550*/  ISETP.NE.U32.AND P0, PT, R28, RZ, PT ;  /* 0x000000ff1c00720c */ /* 0x008fe20003f05070 */
[----:B------:R-:W-:Y:S01]  /*4560*/  FMUL R0, R0, UR4 ;  /* 0x0000000400007c20 */ /* 0x000fe20008400000 */
[----:B------:R-:W-:Y:S02]  /*4570*/  IMAD.MOV.U32 R5, RZ, RZ, -0x1 ;  /* 0xffffffffff057424 */ /* 0x000fe400078e00ff */
[----:B------:R-:W-:Y:S01]  /*4580*/  ISETP.NE.AND.EX P0, PT, R29, RZ, PT, P0 ;  /* 0x000000ff1d00720c */ /* 0x000fe20003f05300 */
[----:B------:R3:W4:Y:S01]  /*4590*/  F2I.U32.TRUNC.NTZ R13, R0 ;  /* 0x00000000000d7305 */ /* 0x000722000020f000 */
[----:B------:R-:W3:Y:S01]  /*45a0*/  LDC R15, c[0x0][0x148] ;  /* 0x00005200ff0f7b82 */ /* 0x000ee20000000800 */
[----:B0-----:R-:W-:-:S02]  /*45b0*/  SHF.R.U64 R12, R4, R6, R3 ;  /* 0x00000006040c7219 */ /* 0x001fc40000001203 */
[----:B------:R-:W-:-:S05]  /*45c0*/  SHF.R.U32.HI R3, RZ, R6, R3 ;  /* 0x00000006ff037219 */ /* 0x000fca0000011603 */
[----:B------:R-:W0:Y:S01]  /*45d0*/  LDC R20, c[0x0][0x600] ;  /* 0x00018000ff147b82 */ /* 0x000e220000000800 */
[-CC-:B-1----:R-:W-:Y:S02]  /*45e0*/  SHF.R.U64 R10, R12, R8.reuse, R3.reuse ;  /* 0x000000080c0a7219 */ /* 0x182fe40000001203 */
[----:B------:R-:W-:-:S05]  /*45f0*/  SHF.R.U32.HI R3, RZ, R8, R3 ;  /* 0x00000008ff037219 */ /* 0x000fca0000011603 */
[----:B------:R-:W1:Y:S01]  /*4600*/  LDC R27, c[0x0][0x648] ;  /* 0x00019200ff1b7b82 */ /* 0x000e620000000800 */
[-C--:B--2---:R-:W-:Y:S02]  /*4610*/  SHF.L.U32 R4, R5, R26.reuse, RZ ;  /* 0x0000001a05047219 */ /* 0x084fe400000006ff */
[-CC-:B------:R-:W-:Y:S02]  /*4620*/  SHF.R.U64 R14, R10, R26.reuse, R3.reuse ;  /* 0x0000001a0a0e7219 */ /* 0x180fe40000001203 */
[----:B------:R-:W-:Y:S02]  /*4630*/  SHF.R.U32.HI R5, RZ, R26, R3 ;  /* 0x0000001aff057219 */ /* 0x000fe40000011603 */
[----:B------:R-:W-:Y:S01]  /*4640*/  LOP3.LUT R25, RZ, R4, RZ, 0x33, !PT ;  /* 0x00000004ff197212 */ /* 0x000fe200078e33ff */
[----:B------:R-:W2:Y:S01]  /*4650*/  LDC R30, c[0x0][0x638] ;  /* 0x00018e00ff1e7b82 */ /* 0x000ea20000000800 */
[----:B------:R-:W-:Y:S01]  /*4660*/  SHF.L.U32 R26, R7, R26, RZ ;  /* 0x0000001a071a7219 */ /* 0x000fe200000006ff */
[----:B------:R-:W-:-:S06]  /*4670*/  IMAD.MOV.U32 R4, RZ, RZ, R14 ;  /* 0x000000ffff047224 */ /* 0x000fcc00078e000e */
[----:B------:R-:W0:Y:S01]  /*4680*/  LDC R31, c[0x0][0x610] ;  /* 0x00018400ff1f7b82 */ /* 0x000e220000000800 */
[----:B----4-:R-:W-:Y:S05]  /*4690*/  @!P0 BRA `(.L_x_97) ;  /* 0x0000000000288947 */ /* 0x010fea0003800000 */
        /* <DEDUP_REMOVED lines=10> */
.L_x_97:
[----:B------:R-:W-:Y:S01]  /*4740*/  ISETP.NE.AND P0, PT, R2, 0x1, PT ;  /* 0x000000010200780c */ /* 0x000fe20003f05270 */
[----:B0-----:R-:W-:Y:S01]  /*4750*/  VIADD R7, R20, 0xffffffff ;  /* 0xffffffff14077836 */ /* 0x001fe20000000000 */
[----:B-1-3--:R-:W-:Y:S01]  /*4760*/  SHF.R.U64 R0, R4, R27, R5 ;  /* 0x0000001b04007219 */ /* 0x00afe20000001205 */
[----:B------:R-:W-:Y:S01]  /*4770*/  IMAD.MOV R13, RZ, RZ, -R13 ;  /* 0x000000ffff0d7224 */ /* 0x000fe200078e0a0d */
[----:B------:R-:W-:Y:S01]  /*4780*/  LOP3.LUT R5, R10, R25, RZ, 0xc0, !PT ;  /* 0x000000190a057212 */ /* 0x000fe200078ec0ff */
[----:B------:R-:W-:Y:S01]  /*4790*/  IMAD.MOV.U32 R4, RZ, RZ, 0x1 ;  /* 0x00000001ff047424 */ /* 0x000fe200078e00ff */
[----:B------:R-:W-:Y:S01]  /*47a0*/  LOP3.LUT R12, R12, R7, RZ, 0xc0, !PT ;  /* 0x000000070c0c7212 */ /* 0x000fe200078ec0ff */
[----:B------:R-:W-:Y:S02]  /*47b0*/  IMAD.MOV R3, RZ, RZ, -R0 ;  /* 0x000000ffff037224 */ /* 0x000fe400078e0a00 */
[----:B------:R-:W-:Y:S02]  /*47c0*/  IMAD R0, R26, R0, R5 ;  /* 0x000000001a007224 */ /* 0x000fe400078e0205 */
[----:B--2---:R-:W-:-:S02]  /*47d0*/  IMAD R3, R3, R30, R14 ;  /* 0x0000001e03037224 */ /* 0x004fc400078e020e */
[----:B------:R-:W-:Y:S02]  /*47e0*/  @P0 IMAD R21, R15, R13, R24 ;  /* 0x0000000d0f150224 */ /* 0x000fe400078e0218 */
[----:B------:R-:W-:Y:S01]  /*47f0*/  IMAD R5, R3, R20, R12 ;  /* 0x0000001403057224 */ /* 0x000fe200078e020c */
[----:B------:R-:W-:Y:S01]  /*4800*/  PRMT R3, R4, 0x7610, R3 ;  /* 0x0000761004037816 */ /* 0x000fe20000000003 */
[----:B------:R-:W-:-:S05]  /*4810*/  IMAD R0, R0, R31, R21 ;  /* 0x0000001f00007224 */ /* 0x000fca00078e0215 */
[----:B------:R-:W-:Y:S02]  /*4820*/  SEL R61, R5, R0, !P0 ;  /* 0x00000000053d7207 */ /* 0x000fe40004000000 */
[----:B------:R-:W-:-:S07]  /*4830*/  SEL R0, R0, R5, !P0 ;  /* 0x0000000500007207 */ /* 0x000fce0004000000 */
.L_x_95:
[----:B------:R-:W-:Y:S01]  /*4840*/  LOP3.LUT P0, RZ, R3, 0xff, RZ, 0xc0, !PT ;  /* 0x000000ff03ff7812 */ /* 0x000fe2000780c0ff */
[----:B------:R-:W-:-:S12]  /*4850*/  IMAD.MOV.U32 R60, RZ, RZ, R0 ;  /* 0x000000ffff3c7224 */ /* 0x000fd800078e0000 */
[----:B------:R-:W-:Y:S05]  /*4860*/  @P0 BRA `(.L_x_98) ;  /* 0xffffffc800440947 */ /* 0x000fea000383ffff */
[----:B------:R-:W-:Y:S05]  /*4870*/  EXIT ;  /* 0x000000000000794d */ /* 0x000fea0003800000 */
.L_x_7:
[----:B0-----:R-:W-:Y:S01]  /*4880*/  ULDC.64 UR4, c[0x0][0x650] ;  /* 0x0001940000047ab9 */ /* 0x001fe20000000a00 */
        /* <DEDUP_REMOVED lines=25> */
.L_x_100:
[----:B------:R-:W0:Y:S01]  /*4a20*/  LDC.64 R26, c[0x0][0x640] ;  /* 0x00019000ff1a7b82 */ /* 0x000e220000000a00 */
[-CC-:B------:R-:W-:Y:S01]  /*4a30*/  SHF.R.U64 R20, R12, R8.reuse, R13.reuse ;  /* 0x000000080c147219 */ /* 0x180fe2000000120d */
[----:B------:R-:W-:Y:S01]  /*4a40*/  IMAD.MOV.U32 R30, RZ, RZ, 0x1 ;  /* 0x00000001ff1e7424 */ /* 0x000fe200078e00ff */
[----:B------:R-:W-:Y:S02]  /*4a50*/  SHF.R.U32.HI R6, RZ, R8, R13 ;  /* 0x00000008ff067219 */ /* 0x000fe4000001160d */
[----:B------:R-:W-:-:S03]  /*4a60*/  IADD3 R11, P0, RZ, -R20, RZ ;  /* 0x80000014ff0b7210 */ /* 0x000fc60007f1e0ff */
[----:B------:R-:W1:Y:S02]  /*4a70*/  LDC R10, c[0x0][0x618] ;  /* 0x00018600ff0a7b82 */ /* 0x000e640000000800 */
[----:B------:R-:W-:-:S04]  /*4a80*/  IMAD.X R7, RZ, RZ, ~R6, P0 ;  /* 0x000000ffff077224 */ /* 0x000fc800000e0e06 */
[-C--:B------:R-:W-:Y:S02]  /*4a90*/  IMAD R8, R7, R22.reuse, RZ ;  /* 0x0000001607087224 */ /* 0x080fe400078e02ff */
[----:B------:R-:W2:Y:S01]  /*4aa0*/  LDC R12, c[0x0][0x608] ;  /* 0x00018200ff0c7b82 */ /* 0x000ea20000000800 */
[----:B------:R-:W-:-:S04]  /*4ab0*/  IMAD.WIDE.U32 R6, R11, R22, R16 ;  /* 0x000000160b067225 */ /* 0x000fc800078e0010 */
[----:B------:R-:W-:-:S03]  /*4ac0*/  IMAD R11, R11, R23, R8 ;  /* 0x000000170b0b7224 */ /* 0x000fc600078e0208 */
[----:B------:R-:W3:Y:S01]  /*4ad0*/  LDC R25, c[0x0][0x658] ;  /* 0x00019600ff197b82 */ /* 0x000ee20000000800 */
[----:B------:R-:W-:Y:S01]  /*4ae0*/  IMAD.IADD R7, R7, 0x1, R11 ;  /* 0x0000000107077824 */ /* 0x000fe200078e020b */
[----:B0-----:R-:W-:-:S04]  /*4af0*/  ISETP.NE.U32.AND P0, PT, R26, RZ, PT ;  /* 0x000000ff1a00720c */ /* 0x001fc80003f05070 */
[----:B------:R-:W-:Y:S02]  /*4b00*/  ISETP.NE.AND.EX P0, PT, R27, RZ, PT, P0 ;  /* 0x000000ff1b00720c */ /* 0x000fe40003f05300 */
[----:B------:R-:W0:Y:S01]  /*4b10*/  LDC R23, c[0x0][0x600] ;  /* 0x00018000ff177b82 */ /* 0x000e220000000800 */
[-CC-:B-1----:R-:W-:Y:S02]  /*4b20*/  SHF.R.U64 R8, R6, R10.reuse, R7.reuse ;  /* 0x0000000a06087219 */ /* 0x182fe40000001207 */
[----:B------:R-:W-:Y:S01]  /*4b30*/  SHF.R.U32.HI R7, RZ, R10, R7 ;  /* 0x0000000aff077219 */ /* 0x000fe20000011607 */
[----:B------:R-:W-:-:S04]  /*4b40*/  IMAD.MOV.U32 R10, RZ, RZ, -0x1 ;  /* 0xffffffffff0a7424 */ /* 0x000fc800078e00ff */
        /* <DEDUP_REMOVED lines=21> */
.L_x_101:
[----:B------:R-:W-:Y:S01]  /*4ca0*/  ISETP.NE.AND P0, PT, R2, 0x1, PT ;  /* 0x000000010200780c */ /* 0x000fe20003f05270 */
[----:B0-----:R-:W-:Y:S01]  /*4cb0*/  VIADD R11, R23, 0xffffffff ;  /* 0xffffffff170b7836 */ /* 0x001fe20000000000 */
[----:B-1----:R-:W-:Y:S02]  /*4cc0*/  SHF.R.U64 R6, R6, R24, R7 ;  /* 0x0000001806067219 */ /* 0x002fe40000001207 */
[----:B------:R-:W-:Y:S02]  /*4cd0*/  SHF.L.U32 R30, R30, R25, RZ ;  /* 0x000000191e1e7219 */ /* 0x000fe400000006ff */
[----:B------:R-:W-:Y:S01]  /*4ce0*/  LOP3.LUT R5, R21, R32, RZ, 0xc0, !PT ;  /* 0x0000002015057212 */ /* 0x000fe200078ec0ff */
[----:B------:R-:W-:-:S04]  /*4cf0*/  IMAD.MOV R7, RZ, RZ, -R6 ;  /* 0x000000ffff077224 */ /* 0x000fc800078e0a06 */
[----:B------:R-:W-:Y:S01]  /*4d00*/  IMAD R6, R30, R6, R5 ;  /* 0x000000061e067224 */ /* 0x000fe200078e0205 */
[----:B------:R-:W-:Y:S01]  /*4d10*/  LOP3.LUT R5, R8, R11, RZ, 0xc0, !PT ;  /* 0x0000000b08057212 */ /* 0x000fe200078ec0ff */
[----:B------:R-:W-:Y:S02]  /*4d20*/  @P0 IMAD R3, R9, R14, R4 ;  /* 0x0000000e09030224 */ /* 0x000fe400078e0204 */
[----:B--2---:R-:W-:Y:S02]  /*4d30*/  IMAD R4, R7, R28, R22 ;  /* 0x0000001c07047224 */ /* 0x004fe400078e0216 */
[----:B---3--:R-:W-:Y:S02]  /*4d40*/  IMAD R3, R6, R29, R3 ;  /* 0x0000001d06037224 */ /* 0x008fe400078e0203 */
[----:B------:R-:W-:Y:S02]  /*4d50*/  IMAD R4, R4, R23, R5 ;  /* 0x0000001704047224 */ /* 0x000fe400078e0205 */
[----:B------:R-:W-:-:S02]  /*4d60*/  IMAD.MOV.U32 R8, RZ, RZ, 0x1 ;  /* 0x00000001ff087424 */ /* 0x000fc400078e00ff */
[----:B------:R-:W-:Y:S01]  /*4d70*/  IMAD.MOV.U32 R6, RZ, RZ, R20 ;  /* 0x000000ffff067224 */ /* 0x000fe200078e0014 */
[----:B------:R-:W-:Y:S02]  /*4d80*/  SEL R7, R4, R3, !P0 ;  /* 0x0000000304077207 */ /* 0x000fe40004000000 */
[----:B------:R-:W-:-:S07]  /*4d90*/  SEL R13, R3, R4, !P0 ;  /* 0x00000004030d7207 */ /* 0x000fce0004000000 */
.L_x_99:
[----:B------:R-:W-:-:S08]  /*4da0*/  NOP ;  /* 0x0000000000007918 */ /* 0x000fd00000000000 */
[----:B------:R-:W0:-:S00]  /*4db0*/  USETMAXREG.DEALLOC.CTAPOOL 0x28 ;  /* 0x00000028000079c8 */ /* 0x000e0000080e0500 */
[----:B0-----:R-:W-:-:S13]  /*4dc0*/  ISETP.NE.AND P0, PT, R0, RZ, PT ;  /* 0x000000ff0000720c */ /* 0x001fda0003f05270 */
[----:B------:R-:W-:Y:S05]  /*4dd0*/  @P0 EXIT ;  /* 0x000000000000094d */ /* 0x000fea0003800000 */
[----:B------:R-:W-:Y:S01]  /*4de0*/  LOP3.LUT P0, RZ, R8, 0xff, RZ, 0xc0, !PT ;  /* 0x000000ff08ff7812 */ /* 0x000fe2000780c0ff */
[----:B------:R-:W-:Y:S02]  /*4df0*/  IMAD.MOV.U32 R0, RZ, RZ, 0x1 ;  /* 0x00000001ff007424 */ /* 0x000fe400078e00ff */
[----:B------:R-:W-:-:S10]  /*4e00*/  IMAD.MOV.U32 R3, RZ, RZ, RZ ;  /* 0x000000ffff037224 */ /* 0x000fd400078e00ff */
[----:B------:R-:W-:Y:S05]  /*4e10*/  @!P0 BRA `(.L_x_102) ;  /* 0x0000000c00448947 */ /* 0x000fea0003800000 */
[----:B------:R-:W0:Y:S01]  /*4e20*/  LDC R0, c[0x0][0x28c] ;  /* 0x0000a300ff007b82 */ /* 0x000e220000000800 */
[----:B------:R-:W-:Y:S01]  /*4e30*/  ULDC UR5, c[0x0][0x658] ;  /* 0x0001960000057ab9 */ /* 0x000fe20000000800 */
[----:B------:R-:W-:Y:S01]  /*4e40*/  UMOV UR7, 0xffffffff ;  /* 0xffffffff00077882 */ /* 0x000fe20000000000 */
[----:B------:R-:W-:Y:S01]  /*4e50*/  ULDC UR6, c[0x0][0xc] ;  /* 0x0000030000067ab9 */ /* 0x000fe20000000800 */
[----:B------:R-:W-:Y:S01]  /*4e60*/  USHF.L.U32 UR8, UR7, UR5, URZ ;  /* 0x0000000507087299 */ /* 0x000fe2000800063f */
[----:B------:R-:W-:Y:S01]  /*4e70*/  BSSY B0, `(.L_x_102) ;  /* 0x00000cb000007945 */ /* 0x000fe20003800000 */
[----:B------:R-:W-:Y:S01]  /*4e80*/  UMOV UR9, 0x1 ;  /* 0x0000000100097882 */ /* 0x000fe20000000000 */
[----:B------:R-:W-:Y:S01]  /*4e90*/  ULDC UR7, c[0x0][0x10] ;  /* 0x0000040000077ab9 */ /* 0x000fe20000000800 */
[----:B------:R-:W1:Y:S01]  /*4ea0*/  S2UR UR10, SR_CgaCtaId ;  /* 0x00000000000a79c3 */ /* 0x000e620000008800 */
[----:B------:R-:W-:Y:S01]  /*4eb0*/  UIMAD.WIDE.U32 UR6, UR6, UR7, URZ ;  /* 0x00000007060672a5 */ /* 0x000fe2000f8e003f */
[----:B------:R-:W-:Y:S01]  /*4ec0*/  IMAD.MOV.U32 R9, RZ, RZ, 0x1 ;  /* 0x00000001ff097424 */ /* 0x000fe200078e00ff */
[----:B------:R-:W-:Y:S01]  /*4ed0*/  USHF.L.U32 UR18, UR9, UR5, URZ ;  /* 0x0000000509127299 */ /* 0x000fe2000800063f */
[----:B------:R-:W-:Y:S01]  /*4ee0*/  LOP3.LUT R12, R19, 0x2, RZ, 0xfc, !PT ;  /* 0x00000002130c7812 */ /* 0x000fe200078efcff */
[----:B------:R-:W-:Y:S01]  /*4ef0*/  ULDC UR4, c[0x0][0x600] ;  /* 0x0001800000047ab9 */ /* 0x000fe20000000800 */
[----:B------:R-:W-:Y:S01]  /*4f00*/  ULDC UR5, c[0x0][0x14] ;  /* 0x0000050000057ab9 */ /* 0x000fe20000000800 */
[----:B------:R-:W-:-:S02]  /*4f10*/  UIADD3 UR4, UR4, -0x1, URZ ;  /* 0xffffffff04047890 */ /* 0x000fc4000fffe03f */
[----:B------:R-:W-:Y:S02]  /*4f20*/  UIMAD.WIDE.U32 UR22, UR6, UR5, URZ ;  /* 0x00000005061672a5 */ /* 0x000fe4000f8e003f */
[----:B------:R-:W-:Y:S02]  /*4f30*/  UIMAD UR13, UR7, UR5, URZ ;  /* 0x00000005070d72a4 */ /* 0x000fe4000f8e023f */
[----:B------:R-:W-:Y:S02]  /*4f40*/  ULOP3.LUT UR17, URZ, UR8, URZ, 0x33, !UPT ;  /* 0x000000083f117292 */ /* 0x000fe4000f8e333f */
[----:B------:R-:W-:Y:S01]  /*4f50*/  UIADD3 UR13, UR23, UR13, URZ ;  /* 0x0000000d170d7290 */ /* 0x000fe2000fffe03f */
[----:B0-----:R-:W-:Y:S01]  /*4f60*/  VIADD R0, R0, 0x1f ;  /* 0x0000001f00007836 */ /* 0x001fe20000000000 */
[----:B------:R-:W-:-:S04]  /*4f70*/  ULDC.64 UR24, c[0x0][0x198] ;  /* 0x0000660000187ab9 */ /* 0x000fc80000000a00 */
[----:B------:R-:W-:Y:S01]  /*4f80*/  SHF.R.S32.HI R3, RZ, 0x1f, R0 ;  /* 0x0000001fff037819 */ /* 0x000fe20000011400 */
[----:B-1----:R-:W-:-:S03]  /*4f90*/  IMAD.U32 R10, RZ, RZ, UR10 ;  /* 0x0000000aff0a7e24 */ /* 0x002fc6000f8e00ff */
[----:B------:R-:W-:Y:S01]  /*4fa0*/  LEA.HI R3, R3, R0, RZ, 0x5 ;  /* 0x0000000003037211 */ /* 0x000fe200078f28ff */
[----:B------:R-:W-:-:S03]  /*4fb0*/  IMAD.MOV.U32 R0, RZ, RZ, 0x1 ;  /* 0x00000001ff007424 */ /* 0x000fc600078e00ff */
[----:B------:R-:W-:Y:S01]  /*4fc0*/  SHF.R.S32.HI R8, RZ, 0x5, R3 ;  /* 0x00000005ff087819 */ /* 0x000fe20000011403 */
[----:B------:R-:W-:-:S04]  /*4fd0*/  IMAD.MOV.U32 R3, RZ, RZ, RZ ;  /* 0x000000ffff037224 */ /* 0x000fc800078e00ff */
[----:B------:R-:W-:-:S07]  /*4fe0*/  VIADD R11, R8, 0x1 ;  /* 0x00000001080b7836 */ /* 0x000fce0000000000 */
.L_x_113:
[----:B------:R-:W-:-:S03]  /*4ff0*/  UMOV UR5, 0xffffffff ;  /* 0xffffffff00057882 */ /* 0x000fc60000000000 */
[----:B------:R-:W-:Y:S05]  /*5000*/  BRA.DIV UR5, `(.L_x_103) ;  /* 0x0000000e05b07947 */ /* 0x000fea000b800000 */
[----:B------:R-:W-:-:S13]  /*5010*/  ELECT P6, URZ, PT ;  /* 0x00000000003f782f */ /* 0x000fda00038c0000 */
.L_x_124:
[----:B------:R-:W0:Y:S01]  /*5020*/  LDC R4, c[0x0][0x28c] ;  /* 0x0000a300ff047b82 */ /* 0x000e220000000800 */
[----:B------:R-:W-:Y:S01]  /*5030*/  BSSY B1, `(.L_x_104) ;  /* 0x000003b000017945 */ /* 0x000fe20003800000 */
[----:B0-----:R-:W-:-:S13]  /*5040*/  ISETP.LT.OR P6, PT, R4, 0x1, !P6 ;  /* 0x000000010400780c */ /* 0x001fda00077c1670 */
[----:B------:R-:W-:Y:S05]  /*5050*/  @P6 BRA `(.L_x_105) ;  /* 0x0000000000e06947 */ /* 0x000fea0003800000 */
[----:B------:R-:W-:Y:S02]  /*5060*/  IMAD R13, R13, 0x2, R10 ;  /* 0x000000020d0d7824 */ /* 0x000fe400078e020a */
[----:B------:R-:W-:Y:S02]  /*5070*/  IMAD.SHL.U32 R20, R7, 0x40, RZ ;  /* 0x0000004007147824 */ /* 0x000fe400078e00ff */
[----:B------:R-:W-:Y:S02]  /*5080*/  IMAD.MOV.U32 R21, RZ, RZ, RZ ;  /* 0x000000ffff157224 */ /* 0x000fe400078e00ff */
[----:B------:R-:W-:Y:S02]  /*5090*/  IMAD.MOV.U32 R4, RZ, RZ, R11 ;  /* 0x000000ffff047224 */ /* 0x000fe400078e000b */
[----:B------:R-:W-:Y:S02]  /*50a0*/  IMAD.MOV.U32 R5, RZ, RZ, R0 ;  /* 0x000000ffff057224 */ /* 0x000fe400078e0000 */
[----:B------:R-:W-:-:S02]  /*50b0*/  IMAD.MOV.U32 R7, RZ, RZ, R3 ;  /* 0x000000ffff077224 */ /* 0x000fc400078e0003 */
[----:B------:R-:W-:-:S07]  /*50c0*/  IMAD.SHL.U32 R15, R13, 0x40, RZ ;  /* 0x000000400d0f7824 */ /* 0x000fce00078e00ff */
.L_x_108:
[----:B------:R-:W0:Y:S01]  /*50d0*/  S2UR UR5, SR_CgaCtaId ;  /* 0x00000000000579c3 */ /* 0x000e220000008800 */
[----:B------:R-:W-:Y:S02]  /*50e0*/  MOV R13, 0x400 ;  /* 0x00000400000d7802 */ /* 0x000fe40000000f00 */
[----:B------:R-:W-:-:S13]  /*50f0*/  LOP3.LUT P1, RZ, R18, 0x7f, RZ, 0xc0, !PT ;  /* 0x0000007f12ff7812 */ /* 0x000fda000782c0ff */
[----:B------:R-:W1:Y:S01]  /*5100*/  @!P1 LDC R14, c[0x0][0x500] ;  /* 0x00014000ff0e9b82 */ /* 0x000e620000000800 */
[----:B0-----:R-:W-:-:S05]  /*5110*/  IMAD.U32 R10, RZ, RZ, UR5 ;  /* 0x00000005ff0a7e24 */ /* 0x001fca000f8e00ff */
[----:B------:R-:W-:Y:S02]  /*5120*/  LEA R24, R10, R13, 0x18 ;  /* 0x0000000d0a187211 */ /* 0x000fe400078ec0ff */
[----:B------:R-:W-:-:S03]  /*5130*/  SHF.L.U32 R13, R5, 0x1f, RZ ;  /* 0x0000001f050d7819 */ /* 0x000fc600000006ff */
[----:B------:R-:W-:-:S04]  /*5140*/  IMAD R22, R7, 0x8, R24 ;  /* 0x0000000807167824 */ /* 0x000fc800078e0218 */
[----:B------:R-:W0:Y:S02]  /*5150*/  SYNCS.PHASECHK.TRANS64.TRYWAIT P0, [R22+URZ+0x20], R13 ;  /* 0x0000200d160075a7 */ /* 0x000e24000800017f */
[----:B01----:R-:W-:Y:S05]  /*5160*/  @!P0 BRA `(.L_x_106) ;  /* 0x0000000c00788947 */ /* 0x003fea0003800000 */
.L_x_125:
[----:B0-----:R-:W-:Y:S01]  /*5170*/  PRMT R13, R12, 0x9910, RZ ;  /* 0x000099100c0d7816 */ /* 0x001fe200000000ff */
[----:B------:R0:W-:Y:S03]  /*5180*/  @!P1 SYNCS.ARRIVE.TRANS64 RZ, [R22+URZ], R14 ;  /* 0x0000000e16ff99a7 */ /* 0x0001e6000800003f */
[----:B------:R-:W-:-:S13]  /*5190*/  ISETP.NE.AND P0, PT, R13, 0x2, PT ;  /* 0x000000020d00780c */ /* 0x000fda0003f05270 */
[----:B0-----:R-:W-:Y:S05]  /*51a0*/  @P0 BRA `(.L_x_107) ;  /* 0x0000000000040947 */ /* 0x001fea0003800000 */
[----:B------:R-:W-:Y:S01]  /*51b0*/  BPT.TRAP 0x1 ;  /* 0x000000040000795c */ /* 0x000fe20000300000 */
.L_x_107:
[----:B------:R-:W-:Y:S01]  /*51c0*/  IMAD R13, R7, 0x2, R10 ;  /* 0x00000002070d7824 */ /* 0x000fe200078e020a */
[----:B------:R-:W-:Y:S01]  /*51d0*/  R2UR UR9, R22 ;  /* 0x00000000160972ca */ /* 0x000fe200000e0000 */
[----:B------:R-:W-:Y:S01]  /*51e0*/  VIADD R4, R4, 0xffffffff ;  /* 0xffffffff04047836 */ /* 0x000fe20000000000 */
[----:B------:R-:W-:Y:S01]  /*51f0*/  UIADD3 UR6, UP0, UR24, 0xf0, URZ ;  /* 0x000000f018067890 */ /* 0x000fe2000ff1e03f */
[----:B------:R-:W-:Y:S01]  /*5200*/  IMAD.SHL.U32 R13, R13, 0x800, RZ ;  /* 0x000008000d0d7824 */ /* 0x000fe200078e00ff */
[----:B------:R-:W-:Y:S01]  /*5210*/  R2UR UR11, R15 ;  /* 0x000000000f0b72ca */ /* 0x000fe200000e0000 */
[----:B------:R-:W-:Y:S01]  /*5220*/  UIADD3 UR26, UP1, UR24, 0x1f0, URZ ;  /* 0x000001f0181a7890 */ /* 0x000fe2000ff3e03f */
[----:B------:R-:W-:Y:S01]  /*5230*/  R2UR UR10, R21 ;  /* 0x00000000150a72ca */ /* 0x000fe200000e0000 */
[--C-:B------:R-:W-:Y:S01]  /*5240*/  IMAD R13, R13, 0x4, R24.reuse ;  /* 0x000000040d0d7824 */ /* 0x100fe200078e0218 */
[----:B------:R-:W-:Y:S01]  /*5250*/  R2UR UR12, R6 ;  /* 0x00000000060c72ca */ /* 0x000fe200000e0000 */
[----:B------:R-:W-:Y:S01]  /*5260*/  IMAD R24, R7, 0x2000, R24 ;  /* 0x0000200007187824 */ /* 0x000fe200078e0218 */
[----:B------:R-:W-:Y:S01]  /*5270*/  R2UR UR19, R20 ;  /* 0x00000000141372ca */ /* 0x000fe200000e0000 */
[----:B------:R-:W-:Y:S01]  /*5280*/  UIADD3.X UR7, URZ, UR25, URZ, UP0, !UPT ;  /* 0x000000193f077290 */ /* 0x000fe200087fe43f */
[----:B------:R-:W-:Y:S01]  /*5290*/  R2UR UR5, R13 ;  /* 0x000000000d0572ca */ /* 0x000fe200000e0000 */
[----:B------:R-:W-:Y:S01]  /*52a0*/  VIADD R7, R7, 0x1 ;  /* 0x0000000107077836 */ /* 0x000fe20000000000 */
[----:B------:R-:W-:Y:S01]  /*52b0*/  R2UR UR8, R24 ;  /* 0x00000000180872ca */ /* 0x000fe200000e0000 */
[----:B------:R-:W-:Y:S01]  /*52c0*/  UIADD3.X UR27, URZ, UR25, URZ, UP1, !UPT ;  /* 0x000000193f1b7290 */ /* 0x000fe20008ffe43f */
[----:B------:R-:W-:Y:S01]  /*52d0*/  ISETP.GT.AND P1, PT, R4, 0x1, PT ;  /* 0x000000010400780c */ /* 0x000fe20003f24270 */
[----:B------:R-:W-:Y:S01]  /*52e0*/  UMOV UR20, 0x30000 ;  /* 0x0003000000147882 */ /* 0x000fe20000000000 */
[----:B------:R-:W-:Y:S01]  /*52f0*/  UMOV UR14, 0x0 ;  /* 0x00000000000e7882 */ /* 0x000fe20000000000 */
[----:B------:R-:W-:Y:S01]  /*5300*/  UMOV UR15, 0x10000000 ;  /* 0x10000000000f7882 */ /* 0x000fe20000000000 */
[----:B------:R-:W-:Y:S01]  /*5310*/  ISETP.NE.AND P0, PT, R7, 0x4, PT ;  /* 0x000000040700780c */ /* 0x000fe20003f05270 */
[----:B------:R-:W-:-:S03]  /*5320*/  VIADD R21, R21, 0x20 ;  /* 0x0000002015157836 */ /* 0x000fc60000000000 */
[----:B------:R-:W-:Y:S01]  /*5330*/  SEL R14, RZ, 0x1, P0 ;  /* 0x00000001ff0e7807 */ /* 0x000fe20000000000 */
[----:B------:R-:W-:Y:S01]  /*5340*/  UIADD3 UR5, UR5, 0x100, URZ ;  /* 0x0000010005057890 */ /* 0x000fe2000fffe03f */
[----:B------:R-:W-:Y:S01]  /*5350*/  SEL R7, R7, RZ, P0 ;  /* 0x000000ff07077207 */ /* 0x000fe20000000000 */
[----:B------:R-:W-:Y:S01]  /*5360*/  UIADD3 UR16, UR8, 0x10100, URZ ;  /* 0x0001010008107890 */ /* 0x000fe2000fffe03f */
[----:B------:R-:W-:-:S04]  /*5370*/  LOP3.LUT R5, R5, R14, RZ, 0x3c, !PT ;  /* 0x0000000e05057212 */ /* 0x000fc800078e3cff */
[----:B------:R-:W-:Y:S02]  /*5380*/  UMOV UR8, UR5 ;  /* 0x0000000500087c82 */ /* 0x000fe40008000000 */
[----:B------:R0:W-:Y:S02]  /*5390*/  UTMALDG.3D.MULTICAST [UR8], [UR6], UR20, desc[UR14] ;  /* 0x00000e08060073b4 */ /* 0x0001e40008011814 */
[----:B0-----:R-:W-:Y:S01]  /*53a0*/  UMOV UR8, UR16 ;  /* 0x0000001000087c82 */ /* 0x001fe20008000000 */
[----:B------:R-:W-:Y:S02]  /*53b0*/  UMOV UR11, UR19 ;  /* 0x00000013000b7c82 */ /* 0x000fe40008000000 */
[----:B------:R0:W-:Y:S02]  /*53c0*/  UTMALDG.3D [UR8], [UR26], desc[UR14] ;  /* 0x00000e081a0075b4 */ /* 0x0001e40008011000 */
[----:B0-----:R-:W-:Y:S05]  /*53d0*/  @P1 BRA `(.L_x_108) ;  /* 0xfffffffc003c1947 */ /* 0x001fea000383ffff */
.L_x_105:
[----:B------:R-:W-:Y:S05]  /*53e0*/  BSYNC B1 ;  /* 0x0000000000017941 */ /* 0x000fea0003800000 */
.L_x_104:
[----:B------:R-:W-:Y:S01]  /*53f0*/  LOP3.LUT P1, RZ, R9, 0xff, RZ, 0xc0, !PT ;  /* 0x000000ff09ff7812 */ /* 0x000fe2000782c0ff */
[----:B------:R-:W-:Y:S01]  /*5400*/  IMAD.IADD R3, R8, 0x1, R3 ;  /* 0x0000000108037824 */ /* 0x000fe200078e0203 */
[----:B------:R-:W-:Y:S01]  /*5410*/  IADD3 R16, P2, R16, UR22, RZ ;  /* 0x0000001610107c10 */ /* 0x000fe2000ff5e0ff */
[----:B------:R-:W-:Y:S01]  /*5420*/  ULDC.64 UR6, c[0x0][0x650] ;  /* 0x0001940000067ab9 */ /* 0x000fe20000000a00 */
[----:B------:R-:W-:Y:S01]  /*5430*/  BSSY B1, `(.L_x_109) ;  /* 0x000006c000017945 */ /* 0x000fe20003800000 */
[----:B------:R-:W-:Y:S01]  /*5440*/  IMAD.MOV.U32 R13, RZ, RZ, -0x1 ;  /* 0xffffffffff0d7424 */ /* 0x000fe200078e00ff */
[----:B------:R-:W-:Y:S01]  /*5450*/  ISETP.GT.U32.AND P0, PT, R3, 0x3, PT ;  /* 0x000000030300780c */ /* 0x000fe20003f04070 */
[----:B------:R-:W-:Y:S01]  /*5460*/  IMAD.MOV.U32 R7, RZ, RZ, -0x1 ;  /* 0xffffffffff077424 */ /* 0x000fe200078e00ff */
[----:B------:R-:W-:Y:S01]  /*5470*/  SHF.R.U32.HI R4, RZ, 0x2, R3 ;  /* 0x00000002ff047819 */ /* 0x000fe20000011603 */
[----:B------:R-:W-:Y:S01]  /*5480*/  IMAD.MOV.U32 R6, RZ, RZ, -0x1 ;  /* 0xffffffffff067424 */ /* 0x000fe200078e00ff */
[----:B------:R-:W-:-:S02]  /*5490*/  ISETP.LT.U32.AND P0, PT, R8, 0x4, P0 ;  /* 0x000000040800780c */ /* 0x000fc40000701070 */
[----:B------:R-:W-:Y:S01]  /*54a0*/  IADD3.X R17, R17, UR13, RZ, P2, !PT ;  /* 0x0000000d11117c10 */ /* 0x000fe200097fe4ff */
[----:B------:R-:W0:Y:S01]  /*54b0*/  @P1 S2R R10, SR_CgaCtaId ;  /* 0x00000000000a1919 */ /* 0x000e220000008800 */
[----:B------:R-:W-:Y:S02]  /*54c0*/  @P1 MOV R5, 0x400 ;  /* 0x0000040000051802 */ /* 0x000fe40000000f00 */
[----:B------:R-:W-:Y:S02]  /*54d0*/  ISETP.GE.U32.AND P2, PT, R16, UR6, PT ;  /* 0x0000000610007c0c */ /* 0x000fe4000bf46070 */
[----:B------:R-:W-:Y:S02]  /*54e0*/  LOP3.LUT R4, R4, 0x1, RZ, 0xc0, !PT ;  /* 0x0000000104047812 */ /* 0x000fe400078ec0ff */
[----:B------:R-:W-:Y:S02]  /*54f0*/  LOP3.LUT R3, R3, 0x3, RZ, 0xc0, !PT ;  /* 0x0000000303037812 */ /* 0x000fe400078ec0ff */
[----:B------:R-:W-:-:S02]  /*5500*/  PRMT R9, RZ, 0x7610, R9 ;  /* 0x00007610ff097816 */ /* 0x000fc40000000009 */
[----:B0-----:R-:W-:-:S04]  /*5510*/  @P1 LEA R5, R10, R5, 0x18 ;  /* 0x000000050a051211 */ /* 0x001fc800078ec0ff */
[----:B------:R0:W-:Y:S01]  /*5520*/  @P1 SYNCS.ARRIVE.TRANS64.A1T0 RZ, [R5+URZ+0x58], RZ ;  /* 0x000058ff05ff19a7 */ /* 0x0001e2000810003f */
[----:B------:R-:W-:-:S04]  /*5530*/  ISETP.NE.U32.AND P1, PT, R4, 0x1, PT ;  /* 0x000000010400780c */ /* 0x000fc80003f25070 */
[----:B------:R-:W-:Y:S02]  /*5540*/  ISETP.GT.U32.AND P1, PT, R8, 0x3, !P1 ;  /* 0x000000030800780c */ /* 0x000fe40004f24070 */
[----:B0-----:R-:W-:Y:S02]  /*5550*/  SEL R5, RZ, 0x1, !P0 ;  /* 0x00000001ff057807 */ /* 0x001fe40004000000 */
[----:B------:R-:W-:Y:S02]  /*5560*/  ISETP.GE.U32.AND.EX P0, PT, R17, UR7, PT, P2 ;  /* 0x0000000711007c0c */ /* 0x000fe4000bf06120 */
[----:B------:R-:W-:-:S04]  /*5570*/  SEL R4, RZ, 0x1, !P1 ;  /* 0x00000001ff047807 */ /* 0x000fc80004800000 */
[----:B------:R-:W-:Y:S02]  /*5580*/  LOP3.LUT R0, R4, R0, R5, 0x96, !PT ;  /* 0x0000000004007212 */ /* 0x000fe400078e9605 */
[----:B------:R-:W-:-:S05]  /*5590*/  PRMT R4, RZ, 0x7610, R4 ;  /* 0x00007610ff047816 */ /* 0x000fca0000000004 */
[----:B------:R-:W-:Y:S05]  /*55a0*/  @P0 BRA `(.L_x_110) ;  /* 0x0000000400500947 */ /* 0x000fea0003800000 */
[----:B------:R-:W0:Y:S01]  /*55b0*/  S2R R15, SR_CTAID.X ;  /* 0x00000000000f7919 */ /* 0x000e220000002500 */
[----:B------:R-:W-:Y:S01]  /*55c0*/  ULDC.64 UR6, c[0x0][0x628] ;  /* 0x00018a0000067ab9 */ /* 0x000fe20000000a00 */
[----:B------:R-:W1:Y:S01]  /*55d0*/  LDC R20, c[0x0][0x144] ;  /* 0x00005100ff147b82 */ /* 0x000e620000000800 */
[----:B------:R-:W-:Y:S01]  /*55e0*/  ISETP.NE.U32.AND P0, PT, RZ, UR6, PT ;  /* 0x00000006ff007c0c */ /* 0x000fe2000bf05070 */
[----:B------:R-:W2:Y:S01]  /*55f0*/  S2R R13, SR_CTAID.Y ;  /* 0x00000000000d7919 */ /* 0x000ea20000002600 */
[----:B------:R-:W-:Y:S01]  /*5600*/  ULDC UR8, c[0x0][0x630] ;  /* 0x00018c0000087ab9 */ /* 0x000fe20000000800 */
[----:B------:R-:W-:Y:S01]  /*5610*/  ULDC UR9, c[0x0][0x150] ;  /* 0x0000540000097ab9 */ /* 0x000fe20000000800 */
[----:B------:R-:W-:Y:S01]  /*5620*/  ISETP.NE.AND.EX P0, PT, RZ, UR7, PT, P0 ;  /* 0x00000007ff007c0c */ /* 0x000fe2000bf05300 */
[----:B------:R-:W-:Y:S02]  /*5630*/  IMAD.MOV.U32 R4, RZ, RZ, R16 ;  /* 0x000000ffff047224 */ /* 0x000fe400078e0010 */
[----:B------:R-:W-:Y:S01]  /*5640*/  IMAD.MOV.U32 R5, RZ, RZ, R17 ;  /* 0x000000ffff057224 */ /* 0x000fe200078e0011 */
[----:B0-----:R-:W-:-:S09]  /*5650*/  I2FP.F32.U32 R22, R15 ;  /* 0x0000000f00167245 */ /* 0x001fd20000201000 */
[----:B------:R-:W-:Y:S05]  /*5660*/  @!P0 BRA `(.L_x_111) ;  /* 0x0000000000288947 */ /* 0x000fea0003800000 */
[----:B------:R-:W-:Y:S02]  /*5670*/  ULDC UR5, c[0x0][0x634] ;  /* 0x00018d0000057ab9 */ /* 0x000fe40000000800 */
[----:B------:R-:W-:-:S05]  /*5680*/  IADD3 R5, P0, R16, UR5, RZ ;  /* 0x0000000510057c10 */ /* 0x000fca000ff1e0ff */
[----:B------:R-:W-:-:S04]  /*5690*/  IMAD.X R21, RZ, RZ, R17, P0 ;  /* 0x000000ffff157224 */ /* 0x000fc800000e0611 */
[----:B------:R-:W-:-:S04]  /*56a0*/  IMAD.WIDE.U32 R6, R21, UR6, RZ ;  /* 0x0000000615067c25 */ /* 0x000fc8000f8e00ff */
[----:B------:R-:W-:-:S04]  /*56b0*/  IMAD.WIDE.U32 R6, P0, R5, UR7, R6 ;  /* 0x0000000705067c25 */ /* 0x000fc8000f800006 */
[----:B------:R-:W-:-:S04]  /*56c0*/  IMAD.WIDE.U32 R4, R5, UR6, RZ ;  /* 0x0000000605047c25 */ /* 0x000fc8000f8e00ff */
[----:B------:R-:W-:Y:S01]  /*56d0*/  IMAD.MOV.U32 R4, RZ, RZ, R7 ;  /* 0x000000ffff047224 */ /* 0x000fe200078e0007 */
[----:B------:R-:W-:Y:S01]  /*56e0*/  IADD3 RZ, P1, R5, R6, RZ ;  /* 0x0000000605ff7210 */ /* 0x000fe20007f3e0ff */
[----:B------:R-:W-:-:S04]  /*56f0*/  IMAD.X R5, RZ, RZ, RZ, P0 ;  /* 0x000000ffff057224 */ /* 0x000fc800000e06ff */
[----:B------:R-:W-:-:S08]  /*5700*/  IMAD.WIDE.U32.X R4, R21, UR7, R4, P1 ;  /* 0x0000000715047c25 */ /* 0x000fd000088e0404 */
.L_x_111:
[----:B------:R-:W-:Y:S01]  /*5710*/  FMUL R22, R22, UR9 ;  /* 0x0000000916167c20 */ /* 0x000fe20008400000 */
[--C-:B------:R-:W-:Y:S01]  /*5720*/  SHF.R.U64 R14, R4, UR8, R5.reuse ;  /* 0x00000008040e7c19 */ /* 0x100fe20008001205 */
[----:B------:R-:W-:Y:S01]  /*5730*/  ULDC.64 UR6, c[0x0][0x620] ;  /* 0x0001880000067ab9 */ /* 0x000fe20000000a00 */
[----:B------:R-:W-:Y:S01]  /*5740*/  SHF.R.U32.HI R4, RZ, UR8, R5 ;  /* 0x00000008ff047c19 */ /* 0x000fe20008011605 */
[----:B------:R-:W-:Y:S01]  /*5750*/  ULDC.64 UR8, c[0x0][0x640] ;  /* 0x0001900000087ab9 */ /* 0x000fe20000000a00 */
[----:B------:R-:W-:Y:S01]  /*5760*/  IADD3 R5, P0, RZ, -R14, RZ ;  /* 0x8000000eff057210 */ /* 0x000fe20007f1e0ff */
[----:B------:R-:W0:Y:S01]  /*5770*/  F2I.U32.TRUNC.NTZ R22, R22 ;  /* 0x0000001600167305 */ /* 0x000e22000020f000 */
[----:B------:R-:W-:-:S03]  /*5780*/  ULDC UR5, c[0x0][0x618] ;  /* 0x0001860000057ab9 */ /* 0x000fc60000000800 */
[----:B------:R-:W-:Y:S01]  /*5790*/  IMAD.X R4, RZ, RZ, ~R4, P0 ;  /* 0x000000ffff047224 */ /* 0x000fe200000e0e04 */
[----:B------:R-:W-:-:S03]  /*57a0*/  ISETP.NE.U32.AND P0, PT, RZ, UR8, PT ;  /* 0x00000008ff007c0c */ /* 0x000fc6000bf05070 */
[----:B------:R-:W-:Y:S01]  /*57b0*/  IMAD R4, R4, UR6, RZ ;  /* 0x0000000604047c24 */ /* 0x000fe2000f8e02ff */
[----:B------:R-:W-:-:S03]  /*57c0*/  ISETP.NE.AND.EX P0, PT, RZ, UR9, PT, P0 ;  /* 0x00000009ff007c0c */ /* 0x000fc6000bf05300 */
[C---:B------:R-:W-:Y:S02]  /*57d0*/  IMAD R7, R5.reuse, UR7, R4 ;  /* 0x0000000705077c24 */ /* 0x040fe4000f8e0204 */
[----:B------:R-:W-:Y:S01]  /*57e0*/  IMAD.WIDE.U32 R4, R5, UR6, R16 ;  /* 0x0000000605047c25 */ /* 0x000fe2000f8e0010 */
[----:B------:R-:W-:-:S03]  /*57f0*/  ULDC UR6, c[0x0][0x154] ;  /* 0x0000550000067ab9 */ /* 0x000fc60000000800 */
[----:B0-----:R-:W-:Y:S02]  /*5800*/  IMAD.MOV R6, RZ, RZ, -R22 ;  /* 0x000000ffff067224 */ /* 0x001fe400078e0a16 */
[----:B------:R-:W-:Y:S02]  /*5810*/  IMAD.IADD R5, R5, 0x1, R7 ;  /* 0x0000000105057824 */ /* 0x000fe400078e0207 */
[----:B-1----:R-:W-:Y:S01]  /*5820*/  IMAD R15, R20, R6, R15 ;  /* 0x00000006140f7224 */ /* 0x002fe200078e020f */
[----:B--2---:R-:W-:Y:S01]  /*5830*/  I2FP.F32.U32 R6, R13 ;  /* 0x0000000d00067245 */ /* 0x004fe20000201000 */
[----:B------:R-:W0:Y:S01]  /*5840*/  LDC R20, c[0x0][0x148] ;  /* 0x00005200ff147b82 */ /* 0x000e220000000800 */
[--C-:B------:R-:W-:Y:S02]  /*5850*/  SHF.R.U64 R21, R4, UR5, R5.reuse ;  /* 0x0000000504157c19 */ /* 0x100fe40008001205 */
[----:B------:R-:W-:Y:S01]  /*5860*/  SHF.R.U32.HI R4, RZ, UR5, R5 ;  /* 0x00000005ff047c19 */ /* 0x000fe20008011605 */
[----:B------:R-:W-:Y:S01]  /*5870*/  FMUL R6, R6, UR6 ;  /* 0x0000000606067c20 */ /* 0x000fe20008400000 */
[----:B------:R-:W-:-:S02]  /*5880*/  ULDC UR5, c[0x0][0x608] ;  /* 0x0001820000057ab9 */ /* 0x000fc40000000800 */
[--C-:B------:R-:W-:Y:S01]  /*5890*/  SHF.R.U64 R23, R21, UR5, R4.reuse ;  /* 0x0000000515177c19 */ /* 0x100fe20008001204 */
[----:B------:R1:W2:Y:S01]  /*58a0*/  F2I.U32.TRUNC.NTZ R24, R6 ;  /* 0x0000000600187305 */ /* 0x0002a2000020f000 */
[----:B------:R-:W-:Y:S01]  /*58b0*/  SHF.R.U32.HI R4, RZ, UR5, R4 ;  /* 0x00000005ff047c19 */ /* 0x000fe20008011604 */
[----:B------:R-:W-:-:S03]  /*58c0*/  ULDC UR5, c[0x0][0x658] ;  /* 0x0001960000057ab9 */ /* 0x000fc60000000800 */
[--C-:B------:R-:W-:Y:S02]  /*58d0*/  SHF.R.U64 R22, R23, UR5, R4.reuse ;  /* 0x0000000517167c19 */ /* 0x100fe40008001204 */
[----:B------:R-:W-:-:S03]  /*58e0*/  SHF.R.U32.HI R25, RZ, UR5, R4 ;  /* 0x00000005ff197c19 */ /* 0x000fc60008011604 */
[----:B------:R-:W-:Y:S02]  /*58f0*/  IMAD.MOV.U32 R4, RZ, RZ, R22 ;  /* 0x000000ffff047224 */ /* 0x000fe400078e0016 */
[----:B------:R-:W-:Y:S01]  /*5900*/  IMAD.MOV.U32 R5, RZ, RZ, R25 ;  /* 0x000000ffff057224 */ /* 0x000fe200078e0019 */
[----:B-1----:R-:W-:Y:S06]  /*5910*/  @!P0 BRA `(.L_x_112) ;  /* 0x0000000000288947 */ /* 0x002fec0003800000 */
        /* <DEDUP_REMOVED lines=10> */
.L_x_112:
[----:B------:R-:W-:Y:S01]  /*59c0*/  ISETP.NE.AND P0, PT, R2, 0x1, PT ;  /* 0x000000010200780c */ /* 0x000fe20003f05270 */
[----:B------:R-:W-:Y:S01]  /*59d0*/  ULDC UR5, c[0x0][0x648] ;  /* 0x0001920000057ab9 */ /* 0x000fe20000000800 */
[----:B------:R-:W-:Y:S01]  /*59e0*/  LOP3.LUT R23, R23, UR17, RZ, 0xc0, !PT ;  /* 0x0000001117177c12 */ /* 0x000fe2000f8ec0ff */
[----:B--2---:R-:W-:Y:S01]  /*59f0*/  IMAD.MOV R24, RZ, RZ, -R24 ;  /* 0x000000ffff187224 */ /* 0x004fe200078e0a18 */
[----:B------:R-:W-:Y:S01]  /*5a00*/  SHF.R.U64 R4, R4, UR5, R5 ;  /* 0x0000000504047c19 */ /* 0x000fe20008001205 */
[----:B------:R-:W-:Y:S01]  /*5a10*/  ULDC UR5, c[0x0][0x638] ;  /* 0x00018e0000057ab9 */ /* 0x000fe20000000800 */
[----:B------:R-:W-:Y:S01]  /*5a20*/  LOP3.LUT R21, R21, UR4, RZ, 0xc0, !PT ;  /* 0x0000000415157c12 */ /* 0x000fe2000f8ec0ff */
[----:B------:R-:W-:Y:S01]  /*5a30*/  ULDC UR6, c[0x0][0x610] ;  /* 0x0001840000067ab9 */ /* 0x000fe20000000800 */
[----:B------:R-:W-:Y:S02]  /*5a40*/  IMAD.MOV.U32 R6, RZ, RZ, R14 ;  /* 0x000000ffff067224 */ /* 0x000fe400078e000e */
[----:B------:R-:W-:-:S02]  /*5a50*/  IMAD.MOV R5, RZ, RZ, -R4 ;  /* 0x000000ffff057224 */ /* 0x000fc400078e0a04 */
[----:B------:R-:W-:Y:S02]  /*5a60*/  IMAD R4, R4, UR18, R23 ;  /* 0x0000001204047c24 */ /* 0x000fe4000f8e0217 */
[----:B0-----:R-:W-:Y:S02]  /*5a70*/  @P0 IMAD R15, R20, R24, R13 ;  /* 0x00000018140f0224 */ /* 0x001fe400078e020d */
[----:B------:R-:W-:Y:S01]  /*5a80*/  IMAD R22, R5, UR5, R22 ;  /* 0x0000000505167c24 */ /* 0x000fe2000f8e0216 */
[----:B------:R-:W-:Y:S01]  /*5a90*/  ULDC UR5, c[0x0][0x600] ;  /* 0x0001800000057ab9 */ /* 0x000fe20000000800 */
[----:B------:R-:W-:Y:S02]  /*5aa0*/  IMAD R15, R4, UR6, R15 ;  /* 0x00000006040f7c24 */ /* 0x000fe4000f8e020f */
[----:B------:R-:W-:Y:S02]  /*5ab0*/  IMAD R22, R22, UR5, R21 ;  /* 0x0000000516167c24 */ /* 0x000fe4000f8e0215 */
[----:B------:R-:W-:-:S03]  /*5ac0*/  IMAD.MOV.U32 R4, RZ, RZ, 0x1 ;  /* 0x00000001ff047424 */ /* 0x000fc600078e00ff */
[----:B------:R-:W-:Y:S02]  /*5ad0*/  SEL R7, R22, R15, !P0 ;  /* 0x0000000f16077207 */ /* 0x000fe40004000000 */
[----:B------:R-:W-:-:S07]  /*5ae0*/  SEL R13, R15, R22, !P0 ;  /* 0x000000160f0d7207 */ /* 0x000fce0004000000 */
.L_x_110:
[----:B------:R-:W-:Y:S05]  /*5af0*/  BSYNC B1 ;  /* 0x0000000000017941 */ /* 0x000fea0003800000 */
.L_x_109:
[----:B------:R-:W-:-:S13]  /*5b00*/  LOP3.LUT P0, RZ, R4, 0xff, RZ, 0xc0, !PT ;  /* 0x000000ff04ff7812 */ /* 0x000fda000780c0ff */
[----:B------:R-:W-:Y:S05]  /*5b10*/  @P0 BRA `(.L_x_113) ;  /* 0xfffffff400340947 */ /* 0x000fea000383ffff */
[----:B------:R-:W-:Y:S05]  /*5b20*/  BSYNC B0 ;  /* 0x0000000000007941 */ /* 0x000fea0003800000 */
.L_x_102:
[----:B------:R-:W-:-:S03]  /*5b30*/  UMOV UR5, 0xffffffff ;  /* 0xffffffff00057882 */ /* 0x000fc60000000000 */
[----:B------:R-:W-:Y:S05]  /*5b40*/  BRA.DIV UR5, `(.L_x_114) ;  /* 0x0000000605147947 */ /* 0x000fea000b800000 */
[----:B------:R-:W-:-:S13]  /*5b50*/  ELECT P6, URZ, PT ;  /* 0x00000000003f782f */ /* 0x000fda00038c0000 */
.L_x_128:
[----:B------:R-:W-:Y:S04]  /*5b60*/  BSSY B0, `(.L_x_115) ;  /* 0x000002b000007945 */ /* 0x000fe80003800000 */
[----:B------:R-:W-:Y:S05]  /*5b70*/  @!P6 BRA `(.L_x_116) ;  /* 0x0000000000a4e947 */ /* 0x000fea0003800000 */
[----:B------:R-:W-:-:S04]  /*5b80*/  LOP3.LUT R19, R19, 0x2, RZ, 0xfc, !PT ;  /* 0x0000000213137812 */ /* 0x000fc800078efcff */
[----:B------:R-:W-:-:S13]  /*5b90*/  ISETP.NE.AND P0, PT, R19, 0x3, PT ;  /* 0x000000031300780c */ /* 0x000fda0003f05270 */
[----:B------:R-:W-:Y:S05]  /*5ba0*/  @!P0 BRA `(.L_x_117) ;  /* 0x0000000000048947 */ /* 0x000fea0003800000 */
[----:B------:R-:W-:Y:S01]  /*5bb0*/  BPT.TRAP 0x1 ;  /* 0x000000040000795c */ /* 0x000fe20000300000 */
.L_x_117:
[----:B------:R-:W0:Y:S01]  /*5bc0*/  S2R R5, SR_CgaCtaId ;  /* 0x0000000000057919 */ /* 0x000e220000008800 */
[----:B------:R-:W-:Y:S02]  /*5bd0*/  MOV R2, 0x400 ;  /* 0x0000040000027802 */ /* 0x000fe40000000f00 */
[----:B------:R-:W-:Y:S02]  /*5be0*/  SHF.L.U32 R4, R0, 0x1f, RZ ;  /* 0x0000001f00047819 */ /* 0x000fe400000006ff */
[----:B0-----:R-:W-:-:S05]  /*5bf0*/  LEA R2, R5, R2, 0x18 ;  /* 0x0000000205027211 */ /* 0x001fca00078ec0ff */
[----:B------:R-:W-:-:S04]  /*5c00*/  VIADD R2, R2, 0x20 ;  /* 0x0000002002027836 */ /* 0x000fc80000000000 */
[C---:B------:R-:W-:Y:S02]  /*5c10*/  IMAD R7, R3.reuse, 0x8, R2 ;  /* 0x0000000803077824 */ /* 0x040fe400078e0202 */
[----:B------:R-:W-:Y:S02]  /*5c20*/  VIADD R3, R3, 0x1 ;  /* 0x0000000103037836 */ /* 0x000fe40000000000 */
[----:B------:R-:W0:Y:S03]  /*5c30*/  SYNCS.PHASECHK.TRANS64.TRYWAIT P0, [R7+URZ], R4 ;  /* 0x00000004070075a7 */ /* 0x000e26000800017f */
[----:B------:R-:W-:-:S04]  /*5c40*/  ISETP.NE.AND P1, PT, R3, 0x4, PT ;  /* 0x000000040300780c */ /* 0x000fc80003f25270 */
[----:B------:R-:W-:Y:S02]  /*5c50*/  SEL R5, RZ, 0x1, P1 ;  /* 0x00000001ff057807 */ /* 0x000fe40000800000 */
[----:B------:R-:W-:Y:S02]  /*5c60*/  SEL R3, R3, RZ, P1 ;  /* 0x000000ff03037207 */ /* 0x000fe40000800000 */
[----:B------:R-:W-:-:S03]  /*5c70*/  LOP3.LUT R6, R0, R5, RZ, 0x3c, !PT ;  /* 0x0000000500067212 */ /* 0x000fc600078e3cff */
[----:B------:R-:W-:Y:S01]  /*5c80*/  IMAD R8, R3, 0x8, R2 ;  /* 0x0000000803087824 */ /* 0x000fe200078e0202 */
[----:B------:R-:W-:Y:S01]  /*5c90*/  SHF.L.U32 R5, R6, 0x1f, RZ ;  /* 0x0000001f06057819 */ /* 0x000fe200000006ff */
[----:B0-----:R-:W-:Y:S06]  /*5ca0*/  @!P0 BRA `(.L_x_118) ;  /* 0x0000000000dc8947 */ /* 0x001fec0003800000 */
.L_x_129:
[----:B------:R-:W1:Y:S01]  /*5cb0*/  SYNCS.PHASECHK.TRANS64.TRYWAIT P0, [R8+URZ], R5 ;  /* 0x00000005080075a7 */ /* 0x000e62000800017f */
[----:B------:R-:W-:-:S05]  /*5cc0*/  VIADD R0, R3, 0x1 ;  /* 0x0000000103007836 */ /* 0x000fca0000000000 */
[----:B------:R-:W-:-:S04]  /*5cd0*/  ISETP.NE.AND P1, PT, R0, 0x4, PT ;  /* 0x000000040000780c */ /* 0x000fc80003f25270 */
[----:B------:R-:W-:Y:S02]  /*5ce0*/  SEL R3, RZ, 0x1, P1 ;  /* 0x00000001ff037807 */ /* 0x000fe40000800000 */
[----:B0-----:R-:W-:Y:S02]  /*5cf0*/  SEL R7, R0, RZ, P1 ;  /* 0x000000ff00077207 */ /* 0x001fe40000800000 */
[----:B------:R-:W-:-:S03]  /*5d00*/  LOP3.LUT R9, R6, R3, RZ, 0x3c, !PT ;  /* 0x0000000306097212 */ /* 0x000fc600078e3cff */
[----:B------:R-:W-:Y:S01]  /*5d10*/  IMAD R11, R7, 0x8, R2 ;  /* 0x00000008070b7824 */ /* 0x000fe200078e0202 */
[----:B------:R-:W-:Y:S01]  /*5d20*/  SHF.L.U32 R6, R9, 0x1f, RZ ;  /* 0x0000001f09067819 */ /* 0x000fe200000006ff */
[----:B-1----:R-:W-:Y:S06]  /*5d30*/  @!P0 BRA `(.L_x_119) ;  /* 0x0000000000cc8947 */ /* 0x002fec0003800000 */
.L_x_130:
[----:B------:R-:W1:Y:S01]  /*5d40*/  SYNCS.PHASECHK.TRANS64.TRYWAIT P0, [R11+URZ], R6 ;  /* 0x000000060b0075a7 */ /* 0x000e62000800017f */
[----:B------:R-:W-:-:S05]  /*5d50*/  VIADD R0, R7, 0x1 ;  /* 0x0000000107007836 */ /* 0x000fca0000000000 */
[----:B------:R-:W-:-:S04]  /*5d60*/  ISETP.NE.AND P1, PT, R0, 0x4, PT ;  /* 0x000000040000780c */ /* 0x000fc80003f25270 */
[----:B------:R-:W-:Y:S02]  /*5d70*/  SEL R4, RZ, 0x1, P1 ;  /* 0x00000001ff047807 */ /* 0x000fe40000800000 */
[----:B------:R-:W-:Y:S02]  /*5d80*/  SEL R3, R0, RZ, P1 ;  /* 0x000000ff00037207 */ /* 0x000fe40000800000 */
[----:B------:R-:W-:Y:S01]  /*5d90*/  LOP3.LUT R0, R9, R4, RZ, 0x3c, !PT ;  /* 0x0000000409007212 */ /* 0x000fe200078e3cff */
[----:B-1----:R-:W-:Y:S06]  /*5da0*/  @!P0 BRA `(.L_x_120) ;  /* 0x0000000000c48947 */ /* 0x002fec0003800000 */
.L_x_131:
[----:B------:R-:W-:Y:S01]  /*5db0*/  IMAD R3, R3, 0x8, R2 ;  /* 0x0000000803037824 */ /* 0x000fe200078e0202 */
[----:B------:R-:W-:-:S07]  /*5dc0*/  SHF.L.U32 R0, R0, 0x1f, RZ ;  /* 0x0000001f00007819 */ /* 0x000fce00000006ff */
.L_x_121:
[----:B--2---:R2:W3:Y:S02]  /*5dd0*/  SYNCS.PHASECHK.TRANS64.TRYWAIT P0, [R3+URZ], R0 ;  /* 0x00000000030075a7 */ /* 0x0044e4000800017f */
[----:B---3--:R-:W-:Y:S05]  /*5de0*/  @!P0 NANOSLEEP.SYNCS 0x989680 ;  /* 0x009896800000895d */ /* 0x008fea0003900000 */
[----:B------:R-:W3:Y:S02]  /*5df0*/  @!P0 SYNCS.PHASECHK.TRANS64 P0, [R3+URZ], R0 ;  /* 0x00000000030085a7 */ /* 0x000ee4000800007f */
[----:B---3--:R-:W-:Y:S05]  /*5e00*/  @!P0 BRA `(.L_x_121) ;  /* 0xfffffffc00f08947 */ /* 0x008fea000383ffff */
.L_x_116:
[----:B------:R-:W-:Y:S05]  /*5e10*/  BSYNC B0 ;  /* 0x0000000000007941 */ /* 0x000fea0003800000 */
.L_x_115:
[----:B------:R-:W-:Y:S05]  /*5e20*/  EXIT ;  /* 0x000000000000794d */ /* 0x000fea0003800000 */
.L_x_21:
[----:B---3--:R3:W4:Y:S02]  /*5e30*/  SYNCS.PHASECHK.TRANS64.TRYWAIT P1, [R3+URZ], R0 ;  /* 0x00000000030075a7 */ /* 0x008724000802017f */
[----:B----4-:R-:W-:Y:S05]  /*5e40*/  @!P1 NANOSLEEP.SYNCS 0x989680 ;  /* 0x009896800000995d */ /* 0x010fea0003900000 */
[----:B------:R-:W4:Y:S02]  /*5e50*/  @!P1 SYNCS.PHASECHK.TRANS64 P1, [R3+URZ], R0 ;  /* 0x00000000030095a7 */ /* 0x000f24000802007f */
[----:B----4-:R-:W-:Y:S05]  /*5e60*/  @!P1 BRA `(.L_x_21) ;  /* 0xfffffffc00f09947 */ /* 0x010fea000383ffff */
[----:B------:R-:W-:Y:S05]  /*5e70*/  BRA `(.L_x_20) ;  /* 0xffffffb400887947 */ /* 0x000fea000383ffff */
.L_x_26:
[----:B-1----:R1:W2:Y:S02]  /*5e80*/  SYNCS.PHASECHK.TRANS64.TRYWAIT P1, [R5+URZ], R4 ;  /* 0x00000004050075a7 */ /* 0x0022a4000802017f */
[----:B--2---:R-:W-:Y:S05]  /*5e90*/  @!P1 NANOSLEEP.SYNCS 0x989680 ;  /* 0x009896800000995d */ /* 0x004fea0003900000 */
[----:B------:R-:W2:Y:S02]  /*5ea0*/  @!P1 SYNCS.PHASECHK.TRANS64 P1, [R5+URZ], R4 ;  /* 0x00000004050095a7 */ /* 0x000ea4000802007f */
[----:B--2---:R-:W-:Y:S05]  /*5eb0*/  @!P1 BRA `(.L_x_26) ;  /* 0xfffffffc00f09947 */ /* 0x004fea000383ffff */
[----:B------:R-:W-:Y:S05]  /*5ec0*/  BRA `(.L_x_25) ;  /* 0xffffffb800787947 */ /* 0x000fea000383ffff */
.L_x_103:
[----:B------:R-:W-:Y:S01]  /*5ed0*/  BSSY B1, `(.L_x_122) ;  /* 0x0000006000017945 */ /* 0x000fe20003800000 */
[----:B------:R-:W-:-:S07]  /*5ee0*/  IMAD.MOV.U32 R15, RZ, RZ, -0x1 ;  /* 0xffffffffff0f7424 */ /* 0x000fce00078e00ff */
[----:B------:R-:W-:Y:S05]  /*5ef0*/  WARPSYNC.COLLECTIVE R15, `(.L_x_123) ;  /* 0x000000000f0c7348 */ /* 0x000fea0003c00000 */
[----:B------:R-:W-:Y:S02]  /*5f00*/  ELECT P6, UR62, PT ;  /* 0x00000000003e782f */ /* 0x000fe400038c0000 */
[----:B------:R-:W-:Y:S01]  /*5f10*/  MOV R14, UR62 ;  /* 0x0000003e000e7c02 */ /* 0x000fe20008000f00 */
[----:B------:R-:W-:Y:S10]  /*5f20*/  ENDCOLLECTIVE ;  /* 0x000000000000791b */ /* 0x000ff40003800000 */
.L_x_123:
[----:B------:R-:W-:Y:S05]  /*5f30*/  BSYNC B1 ;  /* 0x0000000000017941 */ /* 0x000fea0003800000 */
.L_x_122:
[----:B------:R-:W-:Y:S05]  /*5f40*/  BRA `(.L_x_124) ;  /* 0xfffffff000347947 */ /* 0x000fea000383ffff */
.L_x_106:
[----:B0-----:R0:W1:Y:S02]  /*5f50*/  SYNCS.PHASECHK.TRANS64.TRYWAIT P0, [R22+URZ+0x20], R13 ;  /* 0x0000200d160075a7 */ /* 0x001064000800017f */
[----:B-1----:R-:W-:Y:S05]  /*5f60*/  @!P0 NANOSLEEP.SYNCS 0x989680 ;  /* 0x009896800000895d */ /* 0x002fea0003900000 */
[----:B------:R-:W1:Y:S02]  /*5f70*/  @!P0 SYNCS.PHASECHK.TRANS64 P0, [R22+URZ+0x20], R13 ;  /* 0x0000200d160085a7 */ /* 0x000e64000800007f */
[----:B-1----:R-:W-:Y:S05]  /*5f80*/  @!P0 BRA `(.L_x_106) ;  /* 0xfffffffc00f08947 */ /* 0x002fea000383ffff */
[----:B------:R-:W-:Y:S05]  /*5f90*/  BRA `(.L_x_125) ;  /* 0xfffffff000747947 */ /* 0x000fea000383ffff */
.L_x_114:
[----:B------:R-:W-:Y:S01]  /*5fa0*/  BSSY B0, `(.L_x_126) ;  /* 0x0000006000007945 */ /* 0x000fe20003800000 */
[----:B------:R-:W-:-:S07]  /*5fb0*/  IMAD.MOV.U32 R15, RZ, RZ, -0x1 ;  /* 0xffffffffff0f7424 */ /* 0x000fce00078e00ff */
[----:B------:R-:W-:Y:S05]  /*5fc0*/  WARPSYNC.COLLECTIVE R15, `(.L_x_127) ;  /* 0x000000000f0c7348 */ /* 0x000fea0003c00000 */
[----:B------:R-:W-:Y:S02]  /*5fd0*/  ELECT P6, UR62, PT ;  /* 0x00000000003e782f */ /* 0x000fe400038c0000 */
[----:B------:R-:W-:Y:S01]  /*5fe0*/  MOV R14, UR62 ;  /* 0x0000003e000e7c02 */ /* 0x000fe20008000f00 */
[----:B------:R-:W-:Y:S10]  /*5ff0*/  ENDCOLLECTIVE ;  /* 0x000000000000791b */ /* 0x000ff40003800000 */
.L_x_127:
[----:B------:R-:W-:Y:S05]  /*6000*/  BSYNC B0 ;  /* 0x0000000000007941 */ /* 0x000fea0003800000 */
.L_x_126:
[----:B------:R-:W-:Y:S05]  /*6010*/  BRA `(.L_x_128) ;  /* 0xfffffff800d07947 */ /* 0x000fea000383ffff */
.L_x_118:
[----:B0-----:R0:W1:Y:S02]  /*6020*/  SYNCS.PHASECHK.TRANS64.TRYWAIT P0, [R7+URZ], R4 ;  /* 0x00000004070075a7 */ /* 0x001064000800017f */
[----:B-1----:R-:W-:Y:S05]  /*6030*/  @!P0 NANOSLEEP.SYNCS 0x989680 ;  /* 0x009896800000895d */ /* 0x002fea0003900000 */
[----:B------:R-:W1:Y:S02]  /*6040*/  @!P0 SYNCS.PHASECHK.TRANS64 P0, [R7+URZ], R4 ;  /* 0x00000004070085a7 */ /* 0x000e64000800007f */
[----:B-1----:R-:W-:Y:S05]  /*6050*/  @!P0 BRA `(.L_x_118) ;  /* 0xfffffffc00f08947 */ /* 0x002fea000383ffff */
[----:B------:R-:W-:Y:S05]  /*6060*/  BRA `(.L_x_129) ;  /* 0xfffffffc00107947 */ /* 0x000fea000383ffff */
.L_x_119:
[----:B0-----:R0:W1:Y:S02]  /*6070*/  SYNCS.PHASECHK.TRANS64.TRYWAIT P0, [R8+URZ], R5 ;  /* 0x00000005080075a7 */ /* 0x001064000800017f */
[----:B-1----:R-:W-:Y:S05]  /*6080*/  @!P0 NANOSLEEP.SYNCS 0x989680 ;  /* 0x009896800000895d */ /* 0x002fea0003900000 */
[----:B------:R-:W1:Y:S02]  /*6090*/  @!P0 SYNCS.PHASECHK.TRANS64 P0, [R8+URZ], R5 ;  /* 0x00000005080085a7 */ /* 0x000e64000800007f */
[----:B-1----:R-:W-:Y:S05]  /*60a0*/  @!P0 BRA `(.L_x_119) ;  /* 0xfffffffc00f08947 */ /* 0x002fea000383ffff */
[----:B------:R-:W-:Y:S05]  /*60b0*/  BRA `(.L_x_130) ;  /* 0xfffffffc00207947 */ /* 0x000fea000383ffff */
.L_x_120:
[----:B-1----:R1:W2:Y:S02]  /*60c0*/  SYNCS.PHASECHK.TRANS64.TRYWAIT P0, [R11+URZ], R6 ;  /* 0x000000060b0075a7 */ /* 0x0022a4000800017f */
[----:B--2---:R-:W-:Y:S05]  /*60d0*/  @!P0 NANOSLEEP.SYNCS 0x989680 ;  /* 0x009896800000895d */ /* 0x004fea0003900000 */
[----:B------:R-:W2:Y:S02]  /*60e0*/  @!P0 SYNCS.PHASECHK.TRANS64 P0, [R11+URZ], R6 ;  /* 0x000000060b0085a7 */ /* 0x000ea4000800007f */
[----:B--2---:R-:W-:Y:S05]  /*60f0*/  @!P0 BRA `(.L_x_120) ;  /* 0xfffffffc00f08947 */ /* 0x004fea000383ffff */
[----:B------:R-:W-:Y:S05]  /*6100*/  BRA `(.L_x_131) ;  /* 0xfffffffc00287947 */ /* 0x000fea000383ffff */
.L_x_132:
[----:B------:R-:W-:-:S00]  /*6110*/  BRA `(.L_x_132) ;  /* 0xfffffffc00fc7947 */ /* 0x000fc0000383ffff */
[----:B------:R-:W-:-:S00]  /*6120*/  NOP ;  /* 0x0000000000007918 */ /* 0x000fc00000000000 */
        /* <DEDUP_REMOVED lines=13> */
.L_x_133:


//--------------------- .nv.global.init           --------------------------
	.section	.nv.global.init,"aw",@progbits
.nv.global.init:
	.type		$str$22,@object
	.size		$str$22,($str$23 - $str$22)
$str$22:
        /*0000*/ 	.byte	0x6b, 0x5f, 0x74, 0x69, 0x6c, 0x65, 0x5f, 0x63, 0x6f, 0x75, 0x6e, 0x74, 0x20, 0x3e, 0x3d, 0x20
        /*0010*/ 	.byte	0x31, 0x00
	.type		$str$23,@object
	.size		$str$23,(__unnamed_1 - $str$23)
$str$23:
        /*0012*/ 	.byte	0x2f, 0x74, 0x6d, 0x70, 0x2f, 0x63, 0x75, 0x74, 0x6c, 0x61, 0x73, 0x73, 0x5f, 0x73, 0x77, 0x65
        /*0022*/ 	.byte	0x65, 0x70, 0x5f, 0x73, 0x72, 0x63, 0x2f, 0x69, 0x6e, 0x63, 0x6c, 0x75, 0x64, 0x65, 0x2f, 0x63
        /*0032*/ 	.byte	0x75, 0x74, 0x6c, 0x61, 0x73, 0x73, 0x2f, 0x67, 0x65, 0x6d, 0x6d, 0x2f, 0x63, 0x6f, 0x6c, 0x6c
        /*0042*/ 	.byte	0x65, 0x63, 0x74, 0x69, 0x76, 0x65, 0x2f, 0x73, 0x6d, 0x39, 0x30, 0x5f, 0x6d, 0x6d, 0x61, 0x5f
        /*0052*/ 	.byte	0x74, 0x6d, 0x61, 0x5f, 0x67, 0x6d, 0x6d, 0x61, 0x5f, 0x73, 0x73, 0x5f, 0x77, 0x61, 0x72, 0x70
        /*0062*/ 	.byte	0x73, 0x70, 0x65, 0x63, 0x69, 0x61, 0x6c, 0x69, 0x7a, 0x65, 0x64, 0x2e, 0x68, 0x70, 0x70, 0x00
	.type		__unnamed_1,@object
	.size		__unnamed_1,(.L_0 - __unnamed_1)
__unnamed_1:
        /*0072*/ 	.byte	0x76, 0x6f, 0x69, 0x64, 0x20, 0x63, 0x75, 0x74, 0x6c, 0x61, 0x73, 0x73, 0x3a, 0x3a, 0x67, 0x65
        /* <DEDUP_REMOVED lines=177> */
        /*0b92*/ 	.byte	0x74, 0x69, 0x74, 0x79, 0x5d, 0x00
.L_0:


//--------------------- .nv.shared._ZN7cutlass13device_kernelINS_4gemm6kernel13GemmUniversalIN4cute5tupleIJiiiiEEENS1_10collective13CollectiveMmaINS1_34MainloopSm90TmaGmmaWarpSpecializedILi4ENS5_IJNS4_1CILi1EEENSA_ILi2EEESB_EEENS1_35KernelTmaWarpSpecializedCooperativeEEENS5_IJNSA_ILi128EEENSA_ILi64EEENSA_ILi32EEEEEENS_10tfloat32_tENS5_IJlSB_lEEESK_SL_NS4_8TiledMMAINS4_8MMA_AtomIJNS4_4SM904GMMA29MMA_64x64x8_F32TF32TF32_SS_TNILNSP_7ScaleInE1ELSR_1EEEEEENS4_6LayoutINS5_IJSC_SB_SB_EEENS5_IJSB_NSA_ILi0EEESW_EEEEENS5_IJNS4_10UnderscoreESZ_SZ_EEEEENS4_23SM90_TMA_LOAD_MULTICASTENS4_14ComposedLayoutINS4_7SwizzleILi3ELi4ELi3EEENS4_18smem_ptr_flag_bitsILi32EEENSU_INS5_IJNSA_ILi8EEESI_EEENS5_IJSI_SB_EEEEEEEvNS4_8identityENS4_13SM90_TMA_LOADES1C_vS1D_EENS_8epilogue10collective6detail29Sm90TmaWarpSpecializedAdapterINS1H_15DefaultEpilogueISK_SL_SL_NS1G_6thread17LinearCombinationISK_Li1EffLNS1L_9ScaleType4KindE0ELNS_15FloatRoundStyleE2ESK_EENS1_15EpilogueDefaultEEEEEvvEEEEvNT_6ParamsE --------------------------
	.section	.nv.shared._ZN7cutlass13device_kernelINS_4gemm6kernel13GemmUniversalIN4cute5tupleIJiiiiEEENS1_10collective13CollectiveMmaINS1_34MainloopSm90TmaGmmaWarpSpecializedILi4ENS5_IJNS4_1CILi1EEENSA_ILi2EEESB_EEENS1_35KernelTmaWarpSpecializedCooperativeEEENS5_IJNSA_ILi128EEENSA_ILi64EEENSA_ILi32EEEEEENS_10tfloat32_tENS5_IJlSB_lEEESK_SL_NS4_8TiledMMAINS4_8MMA_AtomIJNS4_4SM904GMMA29MMA_64x64x8_F32TF32TF32_SS_TNILNSP_7ScaleInE1ELSR_1EEEEEENS4_6LayoutINS5_IJSC_SB_SB_EEENS5_IJSB_NSA_ILi0EEESW_EEEEENS5_IJNS4_10UnderscoreESZ_SZ_EEEEENS4_23SM90_TMA_LOAD_MULTICASTENS4_14ComposedLayoutINS4_7SwizzleILi3ELi4ELi3EEENS4_18smem_ptr_flag_bitsILi32EEENSU_INS5_IJNSA_ILi8EEESI_EEENS5_IJSI_SB_EEEEEEEvNS4_8identityENS4_13SM90_TMA_LOADES1C_vS1D_EENS_8epilogue10collective6detail29Sm90TmaWarpSpecializedAdapterINS1H_15DefaultEpilogueISK_SL_SL_NS1G_6thread17LinearCombinationISK_Li1EffLNS1L_9ScaleType4KindE0ELNS_15FloatRoundStyleE2ESK_EENS1_15EpilogueDefaultEEEEEvvEEEEvNT_6ParamsE,"aw",@nobits
	.sectionflags	@""
	.align	16
	.zero		1024


//--------------------- .nv.shared.reserved.0     --------------------------
	.section	.nv.shared.reserved.0,"aw",@nobits
	.weak		__nv_reservedSMEM_offset_0_alias
	.size		__nv_reservedSMEM_offset_0_alias, 0, 0
	.other		__nv_reservedSMEM_offset_0_alias,@"STO_CUDA_RESERVED_SHARED STV_DEFAULT"
__nv_reservedSMEM_offset_0_alias:
	.zero		0


//--------------------- .nv.global                --------------------------
	.section	.nv.global,"aw",@nobits
.nv.global:
	.type		_ZN39_INTERNAL_7075c676_4_k_cu_b505fc6c_61844cute1_E,@object
	.size		_ZN39_INTERNAL_7075c676_4_k_cu_b505fc6c_61844cute1_E,(_ZN39_INTERNAL_7075c676_4_k_cu_b505fc6c_61844cuda3std3__45__cpo6cbeginE - _ZN39_INTERNAL_7075c676_4_k_cu_b505fc6c_61844cute1_E)
_ZN39_INTERNAL_7075c676_4_k_cu_b505fc6c_61844cute1_E:
	.zero		1
	.type		_ZN39_INTERNAL_7075c676_4_k_cu_b505fc6c_61844cuda3std3__45__cpo6cbeginE,@object
	.size		_ZN39_INTERNAL_7075c676_4_k_cu_b505fc6c_61844cuda3std3__45__cpo6cbeginE,(_ZN39_INTERNAL_7075c676_4_k_cu_b505fc6c_61844cuda3std3__48in_placeE - _ZN39_INTERNAL_7075c676_4_k_cu_b505fc6c_61844cuda3std3__45__cpo6cbeginE)
_ZN39_INTERNAL_7075c676_4_k_cu_b505fc6c_61844cuda3std3__45__cpo6cbeginE:
	.zero		1
	.type		_ZN39_INTERNAL_7075c676_4_k_cu_b505fc6c_61844cuda3std3__48in_placeE,@object
	.size		_ZN39_INTERNAL_7075c676_4_k_cu_b505fc6c_61844cuda3std3__48in_placeE,(_ZN39_INTERNAL_7075c676_4_k_cu_b505fc6c_61844cuda3std6ranges3__45__cpo9iter_moveE - _ZN39_INTERNAL_7075c676_4_k_cu_b505fc6c_61844cuda3std3__48in_placeE)
_ZN39_INTERNAL_7075c676_4_k_cu_b505fc6c_61844cuda3std3__48in_placeE:
	.zero		1
	.type		_ZN39_INTERNAL_7075c676_4_k_cu_b505fc6c_61844cuda3std6ranges3__45__cpo9iter_moveE,@object
	.size		_ZN39_INTERNAL_7075c676_4_k_cu_b505fc6c_61844cuda3std6ranges3__45__cpo9iter_moveE,(_ZN39_INTERNAL_7075c676_4_k_cu_b505fc6c_61844cuda3std3__45__cpo5beginE - _ZN39_INTERNAL_7075c676_4_k_cu_b505fc6c_61844cuda3std6ranges3__45__cpo9iter_moveE)
_ZN39_INTERNAL_7075c676_4_k_cu_b505fc6c_61844cuda3std6ranges3__45__cpo9iter_moveE:
	.zero		1
	.type		_ZN39_INTERNAL_7075c676_4_k_cu_b505fc6c_61844cuda3std3__45__cpo5beginE,@object
	.size		_ZN39_INTERNAL_7075c676_4_k_cu_b505fc6c_61844cuda3std3__45__cpo5beginE,(_ZN39_INTERNAL_7075c676_4_k_cu_b505fc6c_61844cuda3std3__441_GLOBAL__N__7075c676_4_k_cu_b505fc6c_61846ignoreE - _ZN39_INTERNAL_7075c676_4_k_cu_b505fc6c_61844cuda3std3__45__cpo5beginE)
_ZN39_INTERNAL_7075c676_4_k_cu_b505fc6c_61844cuda3std3__45__cpo5beginE:
	.zero		1
	.type		_ZN39_INTERNAL_7075c676_4_k_cu_b505fc6c_61844cuda3std3__441_GLOBAL__N__7075c676_4_k_cu_b505fc6c_61846ignoreE,@object
	.size		_ZN39_INTERNAL_7075c676_4_k_cu_b505fc6c_61844cuda3std3__441_GLOBAL__N__7075c676_4_k_cu_b505fc6c_61846ignoreE,(_ZN39_INTERNAL_7075c676_4_k_cu_b505fc6c_61844cute7productE - _ZN39_INTERNAL_7075c676_4_k_cu_b505fc6c_61844cuda3std3__441_GLOBAL__N__7075c676_4_k_cu_b505fc6c_61846ignoreE)
_ZN39_INTERNAL_7075c676_4_k_cu_b505fc6c_61844cuda3std3__441_GLOBAL__N__7075c676_4_k_cu_b505fc6c_61846ignoreE:
	.zero		1
	.type		_ZN39_INTERNAL_7075c676_4_k_cu_b505fc6c_61844cute7productE,@object
	.size		_ZN39_INTERNAL_7075c676_4_k_cu_b505fc6c_61844cute7productE,(_ZN39_INTERNAL_7075c676_4_k_cu_b505fc6c_61844cuda3std3__45__cpo3endE - _ZN39_INTERNAL_7075c676_4_k_cu_b505fc6c_61844cute7productE)
_ZN39_INTERNAL_7075c676_4_k_cu_b505fc6c_61844cute7productE:
	.zero		1
	.type		_ZN39_INTERNAL_7075c676_4_k_cu_b505fc6c_61844cuda3std3__45__cpo3endE,@object
	.size		_ZN39_INTERNAL_7075c676_4_k_cu_b505fc6c_61844cuda3std3__45__cpo3endE,(_ZN39_INTERNAL_7075c676_4_k_cu_b505fc6c_61844cuda3std3__419piecewise_constructE - _ZN39_INTERNAL_7075c676_4_k_cu_b505fc6c_61844cuda3std3__45__cpo3endE)
_ZN39_INTERNAL_7075c676_4_k_cu_b505fc6c_61844cuda3std3__45__cpo3endE:
	.zero		1
	.type		_ZN39_INTERNAL_7075c676_4_k_cu_b505fc6c_61844cuda3std3__419piecewise_constructE,@object
	.size		_ZN39_INTERNAL_7075c676_4_k_cu_b505fc6c_61844cuda3std3__419piecewise_constructE,(_ZN39_INTERNAL_7075c676_4_k_cu_b505fc6c_61844cuda3std3__45__cpo4cendE - _ZN39_INTERNAL_7075c676_4_k_cu_b505fc6c_61844cuda3std3__419piecewise_constructE)
_ZN39_INTERNAL_7075c676_4_k_cu_b505fc6c_61844cuda3std3__419piecewise_constructE:
	.zero		1
	.type		_ZN39_INTERNAL_7075c676_4_k_cu_b505fc6c_61844cuda3std3__45__cpo4cendE,@object
	.size		_ZN39_INTERNAL_7075c676_4_k_cu_b505fc6c_61844cuda3std3__45__cpo4cendE,(_ZN39_INTERNAL_7075c676_4_k_cu_b505fc6c_61844cuda3std6ranges3__45__cpo4swapE - _ZN39_INTERNAL_7075c676_4_k_cu_b505fc6c_61844cuda3std3__45__cpo4cendE)
_ZN39_INTERNAL_7075c676_4_k_cu_b505fc6c_61844cuda3std3__45__cpo4cendE:
	.zero		1
	.type		_ZN39_INTERNAL_7075c676_4_k_cu_b505fc6c_61844cuda3std6ranges3__45__cpo4swapE,@object
	.size		_ZN39_INTERNAL_7075c676_4_k_cu_b505fc6c_61844cuda3std6ranges3__45__cpo4swapE,(.L_8 - _ZN39_INTERNAL_7075c676_4_k_cu_b505fc6c_61844cuda3std6ranges3__45__cpo4swapE)
_ZN39_INTERNAL_7075c676_4_k_cu_b505fc6c_61844cuda3std6ranges3__45__cpo4swapE:
	.zero		1
.L_8:


//--------------------- .nv.constant0._ZN7cutlass13device_kernelINS_4gemm6kernel13GemmUniversalIN4cute5tupleIJiiiiEEENS1_10collective13CollectiveMmaINS1_34MainloopSm90TmaGmmaWarpSpecializedILi4ENS5_IJNS4_1CILi1EEENSA_ILi2EEESB_EEENS1_35KernelTmaWarpSpecializedCooperativeEEENS5_IJNSA_ILi128EEENSA_ILi64EEENSA_ILi32EEEEEENS_10tfloat32_tENS5_IJlSB_lEEESK_SL_NS4_8TiledMMAINS4_8MMA_AtomIJNS4_4SM904GMMA29MMA_64x64x8_F32TF32TF32_SS_TNILNSP_7ScaleInE1ELSR_1EEEEEENS4_6LayoutINS5_IJSC_SB_SB_EEENS5_IJSB_NSA_ILi0EEESW_EEEEENS5_IJNS4_10UnderscoreESZ_SZ_EEEEENS4_23SM90_TMA_LOAD_MULTICASTENS4_14ComposedLayoutINS4_7SwizzleILi3ELi4ELi3EEENS4_18smem_ptr_flag_bitsILi32EEENSU_INS5_IJNSA_ILi8EEESI_EEENS5_IJSI_SB_EEEEEEEvNS4_8identityENS4_13SM90_TMA_LOADES1C_vS1D_EENS_8epilogue10collective6detail29Sm90TmaWarpSpecializedAdapterINS1H_15DefaultEpilogueISK_SL_SL_NS1G_6thread17LinearCombinationISK_Li1EffLNS1L_9ScaleType4KindE0ELNS_15FloatRoundStyleE2ESK_EENS1_15EpilogueDefaultEEEEEvvEEEEvNT_6ParamsE --------------------------
	.section	.nv.constant0._ZN7cutlass13device_kernelINS_4gemm6kernel13GemmUniversalIN4cute5tupleIJiiiiEEENS1_10collective13CollectiveMmaINS1_34MainloopSm90TmaGmmaWarpSpecializedILi4ENS5_IJNS4_1CILi1EEENSA_ILi2EEESB_EEENS1_35KernelTmaWarpSpecializedCooperativeEEENS5_IJNSA_ILi128EEENSA_ILi64EEENSA_ILi32EEEEEENS_10tfloat32_tENS5_IJlSB_lEEESK_SL_NS4_8TiledMMAINS4_8MMA_AtomIJNS4_4SM904GMMA29MMA_64x64x8_F32TF32TF32_SS_TNILNSP_7ScaleInE1ELSR_1EEEEEENS4_6LayoutINS5_IJSC_SB_SB_EEENS5_IJSB_NSA_ILi0EEESW_EEEEENS5_IJNS4_10UnderscoreESZ_SZ_EEEEENS4_23SM90_TMA_LOAD_MULTICASTENS4_14ComposedLayoutINS4_7SwizzleILi3ELi4ELi3EEENS4_18smem_ptr_flag_bitsILi32EEENSU_INS5_IJNSA_ILi8EEESI_EEENS5_IJSI_SB_EEEEEEEvNS4_8identityENS4_13SM90_TMA_LOADES1C_vS1D_EENS_8epilogue10collective6detail29Sm90TmaWarpSpecializedAdapterINS1H_15DefaultEpilogueISK_SL_SL_NS1G_6thread17LinearCombinationISK_Li1EffLNS1L_9ScaleType4KindE0ELNS_15FloatRoundStyleE2ESK_EENS1_15EpilogueDefaultEEEEEvvEEEEvNT_6ParamsE,"a",@progbits
	.sectionflags	@""
	.align	4
.nv.constant0._ZN7cutlass13device_kernelINS_4gemm6kernel13GemmUniversalIN4cute5tupleIJiiiiEEENS1_10collective13CollectiveMmaINS1_34MainloopSm90TmaGmmaWarpSpecializedILi4ENS5_IJNS4_1CILi1EEENSA_ILi2EEESB_EEENS1_35KernelTmaWarpSpecializedCooperativeEEENS5_IJNSA_ILi128EEENSA_ILi64EEENSA_ILi32EEEEEENS_10tfloat32_tENS5_IJlSB_lEEESK_SL_NS4_8TiledMMAINS4_8MMA_AtomIJNS4_4SM904GMMA29MMA_64x64x8_F32TF32TF32_SS_TNILNSP_7ScaleInE1ELSR_1EEEEEENS4_6LayoutINS5_IJSC_SB_SB_EEENS5_IJSB_NSA_ILi0EEESW_EEEEENS5_IJNS4_10UnderscoreESZ_SZ_EEEEENS4_23SM90_TMA_LOAD_MULTICASTENS4_14ComposedLayoutINS4_7SwizzleILi3ELi4ELi3EEENS4_18smem_ptr_flag_bitsILi32EEENSU_INS5_IJNSA_ILi8EEESI_EEENS5_IJSI_SB_EEEEEEEvNS4_8identityENS4_13SM90_TMA_LOADES1C_vS1D_EENS_8epilogue10collective6detail29Sm90TmaWarpSpecializedAdapterINS1H_15DefaultEpilogueISK_SL_SL_NS1G_6thread17LinearCombinationISK_Li1EffLNS1L_9ScaleType4KindE0ELNS_15FloatRoundStyleE2ESK_EENS1_15EpilogueDefaultEEEEEvvEEEEvNT_6ParamsE:
	.zero		1664


//--------------------- SYMBOLS --------------------------

	.type		.nv.reservedSmem.offset0,@object
	.size		.nv.reservedSmem.offset0,0x4
	.type		__assertfail,@function
